//
// Generated by NVIDIA NVVM Compiler
//
// Compiler Build ID: CL-36424714
// Cuda compilation tools, release 13.0, V13.0.88
// Based on NVVM 20.0.0
//

.version 9.0
.target sm_100
.address_size 64

	// .globl	clear

.visible .entry clear(
	.param .u32 clear_param_0,
	.param .u32 clear_param_1,
	.param .u64 .ptr .align 1 clear_param_2
)
{
	.reg .b32 	%r<10>;
	.reg .b64 	%rd<5>;

	ld.param.u32 	%r1, [clear_param_0];
	ld.param.u64 	%rd1, [clear_param_2];
	cvta.to.global.u64 	%rd2, %rd1;
	mov.u32 	%r2, %ctaid.x;
	mov.u32 	%r3, %ntid.x;
	mov.u32 	%r4, %tid.x;
	mad.lo.s32 	%r5, %r2, %r3, %r4;
	rem.s32 	%r6, %r5, %r1;
	add.s32 	%r7, %r6, 1;
	or.b32  	%r8, %r7, %r6;
	mul.wide.s32 	%rd3, %r5, 16;
	add.s64 	%rd4, %rd2, %rd3;
	mov.b32 	%r9, 0;
	st.global.v4.u32 	[%rd4], {%r9, %r9, %r8, %r9};
	ret;

}
	// .globl	path
.visible .entry path(
	.param .u32 path_param_0,
	.param .u32 path_param_1,
	.param .u64 .ptr .align 1 path_param_2,
	.param .u64 .ptr .align 1 path_param_3,
	.param .u32 path_param_4,
	.param .u32 path_param_5,
	.param .u32 path_param_6
)
{
	.reg .pred 	%p<17>;
	.reg .b32 	%r<37>;
	.reg .b32 	%f<45>;
	.reg .b64 	%rd<18>;

	ld.param.u32 	%r9, [path_param_0];
	ld.param.u32 	%r10, [path_param_1];
	ld.param.u64 	%rd3, [path_param_2];
	ld.param.u64 	%rd4, [path_param_3];
	ld.param.u32 	%r12, [path_param_4];
	ld.param.u32 	%r13, [path_param_5];
	ld.param.u32 	%r11, [path_param_6];
	mov.u32 	%r14, %ctaid.x;
	mov.u32 	%r15, %ntid.x;
	mov.u32 	%r16, %tid.x;
	mad.lo.s32 	%r17, %r14, %r15, %r16;
	add.s32 	%r1, %r17, %r12;
	setp.ge.s32 	%p1, %r1, %r13;
	@%p1 bra 	$L__BB1_7;
	cvta.to.global.u64 	%rd5, %rd4;
	mul.wide.s32 	%rd6, %r1, 8;
	add.s64 	%rd7, %rd5, %rd6;
	ld.global.v2.f32 	{%f1, %f2}, [%rd7];
	ld.global.v2.f32 	{%f3, %f4}, [%rd7+8];
	setp.lt.f32 	%p2, %f3, %f1;
	setp.lt.f32 	%p3, %f4, %f2;
	cvt.rn.f32.s32 	%f15, %r9;
	sub.f32 	%f16, %f15, %f1;
	sub.f32 	%f17, %f15, %f3;
	selp.f32 	%f5, %f17, %f3, %p2;
	selp.f32 	%f44, %f16, %f1, %p2;
	cvt.rn.f32.s32 	%f18, %r10;
	sub.f32 	%f19, %f18, %f2;
	sub.f32 	%f20, %f18, %f4;
	selp.f32 	%f21, %f20, %f4, %p3;
	selp.f32 	%f43, %f19, %f2, %p3;
	setp.eq.f32 	%p4, %f44, %f5;
	setp.eq.f32 	%p5, %f43, %f21;
	and.pred  	%p6, %p4, %p5;
	@%p6 bra 	$L__BB1_7;
	sub.f32 	%f23, %f5, %f44;
	sub.f32 	%f24, %f21, %f43;
	add.s32 	%r2, %r9, -1;
	shl.b32 	%r3, %r9, 2;
	cvta.to.global.u64 	%rd1, %rd3;
	div.rn.f32 	%f9, %f24, %f23;
	div.rn.f32 	%f10, %f23, %f24;
	bra.uni 	$L__BB1_4;
$L__BB1_3:
	setp.eq.f32 	%p14, %f44, %f5;
	setp.eq.f32 	%p15, %f43, %f21;
	and.pred  	%p16, %p14, %p15;
	@%p16 bra 	$L__BB1_7;
$L__BB1_4:
	mov.f32 	%f12, %f44;
	mov.f32 	%f11, %f43;
	cvt.rzi.s32.f32 	%r18, %f11;
	max.s32 	%r4, %r18, 0;
	setp.ge.s32 	%p7, %r4, %r10;
	@%p7 bra 	$L__BB1_7;
	setp.lt.f32 	%p8, %f4, %f2;
	setp.lt.f32 	%p9, %f3, %f1;
	cvt.rzi.s32.f32 	%r19, %f12;
	add.s32 	%r20, %r19, 1;
	cvt.rn.f32.s32 	%f25, %r20;
	add.s32 	%r21, %r4, 1;
	cvt.rn.f32.u32 	%f26, %r21;
	min.s32 	%r22, %r2, %r19;
	max.s32 	%r23, %r22, 0;
	sub.f32 	%f27, %f25, %f12;
	fma.rn.f32 	%f28, %f9, %f27, %f11;
	sub.f32 	%f29, %f26, %f11;
	fma.rn.f32 	%f30, %f10, %f29, %f12;
	setp.gt.f32 	%p10, %f5, %f25;
	selp.f32 	%f31, %f28, %f21, %p10;
	selp.f32 	%f32, %f25, %f5, %p10;
	setp.gt.f32 	%p11, %f31, %f26;
	selp.f32 	%f43, %f26, %f31, %p11;
	selp.f32 	%f44, %f30, %f32, %p11;
	sub.f32 	%f33, %f43, %f11;
	mul.f32 	%f34, %f33, 0f47800000;
	add.f32 	%f35, %f12, %f44;
	fma.rn.f32 	%f36, %f35, 0fBF000000, %f25;
	sub.s32 	%r24, %r2, %r23;
	mov.f32 	%f37, 0f3F800000;
	sub.f32 	%f38, %f37, %f36;
	selp.b32 	%r5, %r24, %r23, %p9;
	selp.f32 	%f39, %f38, %f36, %p9;
	not.b32 	%r25, %r4;
	add.s32 	%r26, %r10, %r25;
	neg.f32 	%f40, %f34;
	selp.b32 	%r27, %r26, %r4, %p8;
	selp.f32 	%f41, %f40, %f34, %p8;
	mul.lo.s32 	%r28, %r3, %r27;
	mul.wide.s32 	%rd8, %r28, 4;
	add.s64 	%rd2, %rd1, %rd8;
	shl.b32 	%r29, %r5, 2;
	mul.wide.s32 	%rd9, %r29, 4;
	add.s64 	%rd10, %rd2, %rd9;
	cvt.rzi.s32.f32 	%r30, %f41;
	cvt.u64.u32 	%rd11, %r30;
	shl.b64 	%rd12, %rd11, 32;
	mul.f32 	%f42, %f41, %f39;
	cvt.rzi.s32.f32 	%r31, %f42;
	cvt.u64.u32 	%rd13, %r31;
	or.b64  	%rd14, %rd12, %rd13;
	atom.global.add.u64 	%rd15, [%rd10], %rd14;
	add.s32 	%r32, %r5, 1;
	and.b32  	%r36, %r32, %r5;
	setp.le.s32 	%p12, %r36, %r11;
	@%p12 bra 	$L__BB1_3;
$L__BB1_6:
	add.s32 	%r33, %r36, -1;
	shl.b32 	%r34, %r33, 2;
	mul.wide.s32 	%rd16, %r34, 4;
	add.s64 	%rd17, %rd2, %rd16;
	atom.global.min.s32 	%r35, [%rd17+8], %r5;
	and.b32  	%r36, %r33, %r36;
	setp.gt.s32 	%p13, %r36, %r11;
	@%p13 bra 	$L__BB1_6;
	bra.uni 	$L__BB1_3;
$L__BB1_7:
	ret;

}
	// .globl	fill
.visible .entry fill(
	.param .u32 fill_param_0,
	.param .u64 .ptr .align 1 fill_param_1,
	.param .u64 .ptr .align 1 fill_param_2,
	.param .align 16 .b8 fill_param_3[16],
	.param .align 16 .b8 fill_param_4[16]
)
{
	.reg .pred 	%p<15>;
	.reg .b32 	%r<53>;
	.reg .b32 	%f<21>;
	.reg .b64 	%rd<23>;

	ld.param.u32 	%r23, [fill_param_0];
	ld.param.u64 	%rd5, [fill_param_1];
	ld.param.u64 	%rd6, [fill_param_2];
	ld.param.v4.f32 	{%f1, %f2, %f3, %f4}, [fill_param_3];
	ld.param.v4.u32 	{%r45, %r25, %r26, %r27}, [fill_param_4];
	mov.u32 	%r28, %ctaid.x;
	mov.u32 	%r29, %ntid.x;
	mov.u32 	%r30, %tid.x;
	mad.lo.s32 	%r31, %r28, %r29, %r30;
	add.s32 	%r2, %r31, %r25;
	setp.ge.s32 	%p1, %r2, %r27;
	@%p1 bra 	$L__BB2_16;
	mul.lo.s32 	%r32, %r2, %r23;
	cvt.s64.s32 	%rd1, %r32;
	setp.ge.s32 	%p2, %r45, %r26;
	@%p2 bra 	$L__BB2_16;
	cvta.to.global.u64 	%rd7, %rd6;
	shl.b64 	%rd8, %rd1, 4;
	add.s64 	%rd2, %rd8, %rd7;
	add.s64 	%rd3, %rd2, 64;
	cvta.to.global.u64 	%rd4, %rd5;
	mov.b32 	%r47, 0;
	mov.u32 	%r50, %r45;
$L__BB2_3:
	mov.u32 	%r4, %r45;
	abs.s32 	%r34, %r47;
	setp.lt.s32 	%p3, %r34, 32769;
	setp.ge.s32 	%p4, %r50, %r4;
	or.pred  	%p5, %p3, %p4;
	@%p5 bra 	$L__BB2_15;
	sub.s32 	%r7, %r4, %r50;
	and.b32  	%r8, %r7, 7;
	sub.s32 	%r35, %r50, %r4;
	setp.gt.u32 	%p6, %r35, -8;
	@%p6 bra 	$L__BB2_7;
	and.b32  	%r36, %r7, -8;
	neg.s32 	%r48, %r36;
$L__BB2_6:
	.pragma "nounroll";
	mul.wide.s32 	%rd9, %r50, 16;
	add.s64 	%rd10, %rd3, %rd9;
	st.global.v4.f32 	[%rd10+-64], {%f1, %f2, %f3, %f4};
	st.global.v4.f32 	[%rd10+-48], {%f1, %f2, %f3, %f4};
	st.global.v4.f32 	[%rd10+-32], {%f1, %f2, %f3, %f4};
	st.global.v4.f32 	[%rd10+-16], {%f1, %f2, %f3, %f4};
	st.global.v4.f32 	[%rd10], {%f1, %f2, %f3, %f4};
	st.global.v4.f32 	[%rd10+16], {%f1, %f2, %f3, %f4};
	st.global.v4.f32 	[%rd10+32], {%f1, %f2, %f3, %f4};
	add.s32 	%r50, %r50, 8;
	st.global.v4.f32 	[%rd10+48], {%f1, %f2, %f3, %f4};
	add.s32 	%r48, %r48, 8;
	setp.ne.s32 	%p7, %r48, 0;
	@%p7 bra 	$L__BB2_6;
$L__BB2_7:
	setp.eq.s32 	%p8, %r8, 0;
	@%p8 bra 	$L__BB2_15;
	and.b32  	%r15, %r7, 3;
	setp.lt.u32 	%p9, %r8, 4;
	@%p9 bra 	$L__BB2_10;
	mul.wide.s32 	%rd11, %r50, 16;
	add.s64 	%rd12, %rd2, %rd11;
	st.global.v4.f32 	[%rd12], {%f1, %f2, %f3, %f4};
	st.global.v4.f32 	[%rd12+16], {%f1, %f2, %f3, %f4};
	st.global.v4.f32 	[%rd12+32], {%f1, %f2, %f3, %f4};
	st.global.v4.f32 	[%rd12+48], {%f1, %f2, %f3, %f4};
	add.s32 	%r50, %r50, 4;
$L__BB2_10:
	setp.eq.s32 	%p10, %r15, 0;
	@%p10 bra 	$L__BB2_15;
	setp.eq.s32 	%p11, %r15, 1;
	@%p11 bra 	$L__BB2_13;
	mul.wide.s32 	%rd13, %r50, 16;
	add.s64 	%rd14, %rd2, %rd13;
	st.global.v4.f32 	[%rd14], {%f1, %f2, %f3, %f4};
	st.global.v4.f32 	[%rd14+16], {%f1, %f2, %f3, %f4};
	add.s32 	%r50, %r50, 2;
$L__BB2_13:
	and.b32  	%r37, %r7, 1;
	setp.eq.b32 	%p12, %r37, 1;
	not.pred 	%p13, %p12;
	@%p13 bra 	$L__BB2_15;
	mul.wide.s32 	%rd15, %r50, 16;
	add.s64 	%rd16, %rd2, %rd15;
	st.global.v4.f32 	[%rd16], {%f1, %f2, %f3, %f4};
$L__BB2_15:
	cvt.s64.s32 	%rd17, %r4;
	add.s64 	%rd18, %rd17, %rd1;
	shl.b64 	%rd19, %rd18, 4;
	add.s64 	%rd20, %rd4, %rd19;
	.pragma "used_bytes_mask 4095";
	ld.global.v4.u32 	{%r38, %r39, %r45, %r40}, [%rd20];
	add.s32 	%r50, %r4, 1;
	or.b32  	%r41, %r50, %r4;
	mov.b32 	%r42, 0;
	st.global.v4.u32 	[%rd20], {%r42, %r42, %r41, %r42};
	add.s32 	%r43, %r38, %r47;
	abs.s32 	%r44, %r43;
	cvt.rn.f32.s32 	%f5, %r44;
	mul.f32 	%f6, %f5, 0f37800000;
	mov.f32 	%f7, 0f3F800000;
	sub.f32 	%f8, %f7, %f6;
	mul.wide.s32 	%rd21, %r4, 16;
	add.s64 	%rd22, %rd2, %rd21;
	ld.global.v4.f32 	{%f9, %f10, %f11, %f12}, [%rd22];
	mul.f32 	%f13, %f8, %f9;
	fma.rn.f32 	%f14, %f1, %f6, %f13;
	mul.f32 	%f15, %f8, %f10;
	fma.rn.f32 	%f16, %f2, %f6, %f15;
	mul.f32 	%f17, %f8, %f11;
	fma.rn.f32 	%f18, %f3, %f6, %f17;
	mul.f32 	%f19, %f8, %f12;
	fma.rn.f32 	%f20, %f4, %f6, %f19;
	st.global.v4.f32 	[%rd22], {%f14, %f16, %f18, %f20};
	add.s32 	%r47, %r39, %r47;
	setp.lt.s32 	%p14, %r45, %r26;
	@%p14 bra 	$L__BB2_3;
$L__BB2_16:
	ret;

}


// ===== COMPILED SASS (sm_100) =====

	.target	sm_100

	.elftype	@"ET_EXEC"


//--------------------- .note.nv.tkinfo           --------------------------
	.section	.note.nv.tkinfo,"",@"SHT_NOTE"
	.sectionflags	@"SHF_NOTE_NV_TKINFO"
	.tkinfo
        /*0018*/ 	.word	0x00000002
        /*0030*/ 	.string	""
        /*0030*/ 	.string	"ptxas"
        /*0030*/ 	.string	"Cuda compilation tools, release 13.0, V13.0.88"
        /*0030*/ 	.string	"Build cuda_13.0.r13.0/compiler.36424714_0"
        /*0030*/ 	.string	"-arch sm_100 -m 64 "



//--------------------- .note.nv.cuinfo           --------------------------
	.section	.note.nv.cuinfo,"",@"SHT_NOTE"
	.sectionflags	@"SHF_NOTE_NV_CUINFO"
        /*0018*/ 	.short	0x0002
        /*001a*/ 	.short	0x0064
        /*001c*/ 	.short	0x0082
	.zero		2


//--------------------- .nv.info                  --------------------------
	.section	.nv.info,"",@"SHT_CUDA_INFO"
	.align	4


	//----- nvinfo : EIATTR_REGCOUNT
	.align		4
        /*0000*/ 	.byte	0x04, 0x2f
        /*0002*/ 	.short	(.L_1 - .L_0)
	.align		4
.L_0:
        /*0004*/ 	.word	index@(clear)
        /*0008*/ 	.word	0x0000000c


	//----- nvinfo : EIATTR_FRAME_SIZE
	.align		4
.L_1:
        /*000c*/ 	.byte	0x04, 0x11
        /*000e*/ 	.short	(.L_3 - .L_2)
	.align		4
.L_2:
        /*0010*/ 	.word	index@(clear)
        /*0014*/ 	.word	0x00000000


	//----- nvinfo : EIATTR_REGCOUNT
	.align		4
.L_3:
        /*0018*/ 	.byte	0x04, 0x2f
        /*001a*/ 	.short	(.L_5 - .L_4)
	.align		4
.L_4:
        /*001c*/ 	.word	index@(path)
        /*0020*/ 	.word	0x0000001a


	//----- nvinfo : EIATTR_FRAME_SIZE
	.align		4
.L_5:
        /*0024*/ 	.byte	0x04, 0x11
        /*0026*/ 	.short	(.L_7 - .L_6)
	.align		4
.L_6:
        /*0028*/ 	.word	index@($__internal_0_$__cuda_sm3x_div_rn_noftz_f32_slowpath)
        /*002c*/ 	.word	0x00000000


	//----- nvinfo : EIATTR_FRAME_SIZE
	.align		4
.L_7:
        /*0030*/ 	.byte	0x04, 0x11
        /*0032*/ 	.short	(.L_9 - .L_8)
	.align		4
.L_8:
        /*0034*/ 	.word	index@(path)
        /*0038*/ 	.word	0x00000000


	//----- nvinfo : EIATTR_REGCOUNT
	.align		4
.L_9:
        /*003c*/ 	.byte	0x04, 0x2f
        /*003e*/ 	.short	(.L_11 - .L_10)
	.align		4
.L_10:
        /*0040*/ 	.word	index@(fill)
        /*0044*/ 	.word	0x0000001c


	//----- nvinfo : EIATTR_FRAME_SIZE
	.align		4
.L_11:
        /*0048*/ 	.byte	0x04, 0x11
        /*004a*/ 	.short	(.L_13 - .L_12)
	.align		4
.L_12:
        /*004c*/ 	.word	index@(fill)
        /*0050*/ 	.word	0x00000000


	//----- nvinfo : EIATTR_MIN_STACK_SIZE
	.align		4
.L_13:
        /*0054*/ 	.byte	0x04, 0x12
        /*0056*/ 	.short	(.L_15 - .L_14)
	.align		4
.L_14:
        /*0058*/ 	.word	index@(fill)
        /*005c*/ 	.word	0x00000000


	//----- nvinfo : EIATTR_MIN_STACK_SIZE
	.align		4
.L_15:
        /*0060*/ 	.byte	0x04, 0x12
        /*0062*/ 	.short	(.L_17 - .L_16)
	.align		4
.L_16:
        /*0064*/ 	.word	index@(path)
        /*0068*/ 	.word	0x00000000


	//----- nvinfo : EIATTR_MIN_STACK_SIZE
	.align		4
.L_17:
        /*006c*/ 	.byte	0x04, 0x12
        /*006e*/ 	.short	(.L_19 - .L_18)
	.align		4
.L_18:
        /*0070*/ 	.word	index@(clear)
        /*0074*/ 	.word	0x00000000
.L_19:


//--------------------- .nv.compat                --------------------------
	.section	.nv.compat,"",@"SHT_CUDA_COMPAT_INFO"
	.align	4
        /*0000*/ 	.byte	0x02, 0x09, 0x00, 0x00, 0x02, 0x02, 0x01, 0x00, 0x02, 0x05, 0x05, 0x00, 0x03, 0x07, 0x01, 0x01
        /*0010*/ 	.byte	0x02, 0x03, 0x00, 0x00, 0x02, 0x06, 0x01, 0x00, 0x04, 0x0b, 0x08, 0x00, 0x01, 0x00, 0x00, 0x00
        /*0020*/ 	.byte	0x00, 0x00, 0x00, 0x00


//--------------------- .nv.info.fill             --------------------------
	.section	.nv.info.fill,"",@"SHT_CUDA_INFO"
	.sectionflags	@""
	.align	4


	//----- nvinfo : EIATTR_CUDA_API_VERSION
	.align		4
        /*0000*/ 	.byte	0x04, 0x37
        /*0002*/ 	.short	(.L_21 - .L_20)
.L_20:
        /*0004*/ 	.word	0x00000082


	//----- nvinfo : EIATTR_KPARAM_INFO
	.align		4
.L_21:
        /*0008*/ 	.byte	0x04, 0x17
        /*000a*/ 	.short	(.L_23 - .L_22)
.L_22:
        /*000c*/ 	.word	0x00000000
        /*0010*/ 	.short	0x0004
        /*0012*/ 	.short	0x0030
        /*0014*/ 	.byte	0x00, 0xf0, 0x41, 0x00


	//----- nvinfo : EIATTR_KPARAM_INFO
	.align		4
.L_23:
        /*0018*/ 	.byte	0x04, 0x17
        /*001a*/ 	.short	(.L_25 - .L_24)
.L_24:
        /*001c*/ 	.word	0x00000000
        /*0020*/ 	.short	0x0003
        /*0022*/ 	.short	0x0020
        /*0024*/ 	.byte	0x00, 0xf0, 0x41, 0x00


	//----- nvinfo : EIATTR_KPARAM_INFO
	.align		4
.L_25:
        /*0028*/ 	.byte	0x04, 0x17
        /*002a*/ 	.short	(.L_27 - .L_26)
.L_26:
        /*002c*/ 	.word	0x00000000
        /*0030*/ 	.short	0x0002
        /*0032*/ 	.short	0x0010
        /*0034*/ 	.byte	0x00, 0xf5, 0x21, 0x00


	//----- nvinfo : EIATTR_KPARAM_INFO
	.align		4
.L_27:
        /*0038*/ 	.byte	0x04, 0x17
        /*003a*/ 	.short	(.L_29 - .L_28)
.L_28:
        /*003c*/ 	.word	0x00000000
        /*0040*/ 	.short	0x0001
        /*0042*/ 	.short	0x0008
        /*0044*/ 	.byte	0x00, 0xf5, 0x21, 0x00


	//----- nvinfo : EIATTR_KPARAM_INFO
	.align		4
.L_29:
        /*0048*/ 	.byte	0x04, 0x17
        /*004a*/ 	.short	(.L_31 - .L_30)
.L_30:
        /*004c*/ 	.word	0x00000000
        /*0050*/ 	.short	0x0000
        /*0052*/ 	.short	0x0000
        /*0054*/ 	.byte	0x00, 0xf0, 0x11, 0x00


	//----- nvinfo : EIATTR_SPARSE_MMA_MASK
	.align		4
.L_31:
        /*0058*/ 	.byte	0x03, 0x50
        /*005a*/ 	.short	0x0000


	//----- nvinfo : EIATTR_MAXREG_COUNT
	.align		4
        /*005c*/ 	.byte	0x03, 0x1b
        /*005e*/ 	.short	0x00ff


	//----- nvinfo : EIATTR_MERCURY_ISA_VERSION
	.align		4
        /*0060*/ 	.byte	0x03, 0x5f
        /*0062*/ 	.short	0x0101


	//----- nvinfo : EIATTR_UNUSED_LOAD_BYTE_OFFSET
	.align		4
        /*0064*/ 	.byte	0x04, 0x44
        /*0066*/ 	.short	(.L_33 - .L_32)


	//   ....[0]....
.L_32:
        /*0068*/ 	.word	0x000005e0
        /*006c*/ 	.word	0x00000fff


	//----- nvinfo : EIATTR_VRC_CTA_INIT_COUNT
	.align		4
.L_33:
        /*0070*/ 	.byte	0x02, 0x4a
	.zero		1
	.zero		1


	//----- nvinfo : EIATTR_EXIT_INSTR_OFFSETS
	.align		4
        /*0074*/ 	.byte	0x04, 0x1c
        /*0076*/ 	.short	(.L_35 - .L_34)


	//   ....[0]....
.L_34:
        /*0078*/ 	.word	0x00000090


	//   ....[1]....
        /*007c*/ 	.word	0x000000f0


	//   ....[2]....
        /*0080*/ 	.word	0x00000750


	//----- nvinfo : EIATTR_CRS_STACK_SIZE
	.align		4
.L_35:
        /*0084*/ 	.byte	0x04, 0x1e
        /*0086*/ 	.short	(.L_37 - .L_36)
.L_36:
        /*0088*/ 	.word	0x00000000


	//----- nvinfo : EIATTR_CBANK_PARAM_SIZE
	.align		4
.L_37:
        /*008c*/ 	.byte	0x03, 0x19
        /*008e*/ 	.short	0x0040


	//----- nvinfo : EIATTR_PARAM_CBANK
	.align		4
        /*0090*/ 	.byte	0x04, 0x0a
        /*0092*/ 	.short	(.L_39 - .L_38)
	.align		4
.L_38:
        /*0094*/ 	.word	index@(.nv.constant0.fill)
        /*0098*/ 	.short	0x0380
        /*009a*/ 	.short	0x0040


	//----- nvinfo : EIATTR_SW_WAR
	.align		4
.L_39:
        /*009c*/ 	.byte	0x04, 0x36
        /*009e*/ 	.short	(.L_41 - .L_40)
.L_40:
        /*00a0*/ 	.word	0x00000008
.L_41:


//--------------------- .nv.info.path             --------------------------
	.section	.nv.info.path,"",@"SHT_CUDA_INFO"
	.sectionflags	@""
	.align	4


	//----- nvinfo : EIATTR_CUDA_API_VERSION
	.align		4
        /*0000*/ 	.byte	0x04, 0x37
        /*0002*/ 	.short	(.L_43 - .L_42)
.L_42:
        /*0004*/ 	.word	0x00000082


	//----- nvinfo : EIATTR_KPARAM_INFO
	.align		4
.L_43:
        /*0008*/ 	.byte	0x04, 0x17
        /*000a*/ 	.short	(.L_45 - .L_44)
.L_44:
        /*000c*/ 	.word	0x00000000
        /*0010*/ 	.short	0x0006
        /*0012*/ 	.short	0x0020
        /*0014*/ 	.byte	0x00, 0xf0, 0x11, 0x00


	//----- nvinfo : EIATTR_KPARAM_INFO
	.align		4
.L_45:
        /*0018*/ 	.byte	0x04, 0x17
        /*001a*/ 	.short	(.L_47 - .L_46)
.L_46:
        /*001c*/ 	.word	0x00000000
        /*0020*/ 	.short	0x0005
        /*0022*/ 	.short	0x001c
        /*0024*/ 	.byte	0x00, 0xf0, 0x11, 0x00


	//----- nvinfo : EIATTR_KPARAM_INFO
	.align		4
.L_47:
        /*0028*/ 	.byte	0x04, 0x17
        /*002a*/ 	.short	(.L_49 - .L_48)
.L_48:
        /*002c*/ 	.word	0x00000000
        /*0030*/ 	.short	0x0004
        /*0032*/ 	.short	0x0018
        /*0034*/ 	.byte	0x00, 0xf0, 0x11, 0x00


	//----- nvinfo : EIATTR_KPARAM_INFO
	.align		4
.L_49:
        /*0038*/ 	.byte	0x04, 0x17
        /*003a*/ 	.short	(.L_51 - .L_50)
.L_50:
        /*003c*/ 	.word	0x00000000
        /*0040*/ 	.short	0x0003
        /*0042*/ 	.short	0x0010
        /*0044*/ 	.byte	0x00, 0xf5, 0x21, 0x00


	//----- nvinfo : EIATTR_KPARAM_INFO
	.align		4
.L_51:
        /*0048*/ 	.byte	0x04, 0x17
        /*004a*/ 	.short	(.L_53 - .L_52)
.L_52:
        /*004c*/ 	.word	0x00000000
        /*0050*/ 	.short	0x0002
        /*0052*/ 	.short	0x0008
        /*0054*/ 	.byte	0x00, 0xf5, 0x21, 0x00


	//----- nvinfo : EIATTR_KPARAM_INFO
	.align		4
.L_53:
        /*0058*/ 	.byte	0x04, 0x17
        /*005a*/ 	.short	(.L_55 - .L_54)
.L_54:
        /*005c*/ 	.word	0x00000000
        /*0060*/ 	.short	0x0001
        /*0062*/ 	.short	0x0004
        /*0064*/ 	.byte	0x00, 0xf0, 0x11, 0x00


	//----- nvinfo : EIATTR_KPARAM_INFO
	.align		4
.L_55:
        /*0068*/ 	.byte	0x04, 0x17
        /*006a*/ 	.short	(.L_57 - .L_56)
.L_56:
        /*006c*/ 	.word	0x00000000
        /*0070*/ 	.short	0x0000
        /*0072*/ 	.short	0x0000
        /*0074*/ 	.byte	0x00, 0xf0, 0x11, 0x00


	//----- nvinfo : EIATTR_SPARSE_MMA_MASK
	.align		4
.L_57:
        /*0078*/ 	.byte	0x03, 0x50
        /*007a*/ 	.short	0x0000


	//----- nvinfo : EIATTR_MAXREG_COUNT
	.align		4
        /*007c*/ 	.byte	0x03, 0x1b
        /*007e*/ 	.short	0x00ff


	//----- nvinfo : EIATTR_MERCURY_ISA_VERSION
	.align		4
        /*0080*/ 	.byte	0x03, 0x5f
        /*0082*/ 	.short	0x0101


	//----- nvinfo : EIATTR_VRC_CTA_INIT_COUNT
	.align		4
        /*0084*/ 	.byte	0x02, 0x4a
	.zero		1
	.zero		1


	//----- nvinfo : EIATTR_EXIT_INSTR_OFFSETS
	.align		4
        /*0088*/ 	.byte	0x04, 0x1c
        /*008a*/ 	.short	(.L_59 - .L_58)


	//   ....[0]....
.L_58:
        /*008c*/ 	.word	0x00000080


	//   ....[1]....
        /*0090*/ 	.word	0x000001d0


	//   ....[2]....
        /*0094*/ 	.word	0x00000410


	//   ....[3]....
        /*0098*/ 	.word	0x000007b0


	//   ....[4]....
        /*009c*/ 	.word	0x00000820


	//----- nvinfo : EIATTR_CRS_STACK_SIZE
	.align		4
.L_59:
        /*00a0*/ 	.byte	0x04, 0x1e
        /*00a2*/ 	.short	(.L_61 - .L_60)
.L_60:
        /*00a4*/ 	.word	0x00000000


	//----- nvinfo : EIATTR_CBANK_PARAM_SIZE
	.align		4
.L_61:
        /*00a8*/ 	.byte	0x03, 0x19
        /*00aa*/ 	.short	0x0024


	//----- nvinfo : EIATTR_PARAM_CBANK
	.align		4
        /*00ac*/ 	.byte	0x04, 0x0a
        /*00ae*/ 	.short	(.L_63 - .L_62)
	.align		4
.L_62:
        /*00b0*/ 	.word	index@(.nv.constant0.path)
        /*00b4*/ 	.short	0x0380
        /*00b6*/ 	.short	0x0024


	//----- nvinfo : EIATTR_SW_WAR
	.align		4
.L_63:
        /*00b8*/ 	.byte	0x04, 0x36
        /*00ba*/ 	.short	(.L_65 - .L_64)
.L_64:
        /*00bc*/ 	.word	0x00000008
.L_65:


//--------------------- .nv.info.clear            --------------------------
	.section	.nv.info.clear,"",@"SHT_CUDA_INFO"
	.sectionflags	@""
	.align	4


	//----- nvinfo : EIATTR_CUDA_API_VERSION
	.align		4
        /*0000*/ 	.byte	0x04, 0x37
        /*0002*/ 	.short	(.L_67 - .L_66)
.L_66:
        /*0004*/ 	.word	0x00000082


	//----- nvinfo : EIATTR_KPARAM_INFO
	.align		4
.L_67:
        /*0008*/ 	.byte	0x04, 0x17
        /*000a*/ 	.short	(.L_69 - .L_68)
.L_68:
        /*000c*/ 	.word	0x00000000
        /*0010*/ 	.short	0x0002
        /*0012*/ 	.short	0x0008
        /*0014*/ 	.byte	0x00, 0xf5, 0x21, 0x00


	//----- nvinfo : EIATTR_KPARAM_INFO
	.align		4
.L_69:
        /*0018*/ 	.byte	0x04, 0x17
        /*001a*/ 	.short	(.L_71 - .L_70)
.L_70:
        /*001c*/ 	.word	0x00000000
        /*0020*/ 	.short	0x0001
        /*0022*/ 	.short	0x0004
        /*0024*/ 	.byte	0x00, 0xf0, 0x11, 0x00


	//----- nvinfo : EIATTR_KPARAM_INFO
	.align		4
.L_71:
        /*0028*/ 	.byte	0x04, 0x17
        /*002a*/ 	.short	(.L_73 - .L_72)
.L_72:
        /*002c*/ 	.word	0x00000000
        /*0030*/ 	.short	0x0000
        /*0032*/ 	.short	0x0000
        /*0034*/ 	.byte	0x00, 0xf0, 0x11, 0x00


	//----- nvinfo : EIATTR_SPARSE_MMA_MASK
	.align		4
.L_73:
        /*0038*/ 	.byte	0x03, 0x50
        /*003a*/ 	.short	0x0000


	//----- nvinfo : EIATTR_MAXREG_COUNT
	.align		4
        /*003c*/ 	.byte	0x03, 0x1b
        /*003e*/ 	.short	0x00ff


	//----- nvinfo : EIATTR_MERCURY_ISA_VERSION
	.align		4
        /*0040*/ 	.byte	0x03, 0x5f
        /*0042*/ 	.short	0x0101


	//----- nvinfo : EIATTR_VRC_CTA_INIT_COUNT
	.align		4
        /*0044*/ 	.byte	0x02, 0x4a
	.zero		1
	.zero		1


	//----- nvinfo : EIATTR_EXIT_INSTR_OFFSETS
	.align		4
        /*0048*/ 	.byte	0x04, 0x1c
        /*004a*/ 	.short	(.L_75 - .L_74)


	//   ....[0]....
.L_74:
        /*004c*/ 	.word	0x00000230


	//----- nvinfo : EIATTR_CBANK_PARAM_SIZE
	.align		4
.L_75:
        /*0050*/ 	.byte	0x03, 0x19
        /*0052*/ 	.short	0x0010


	//----- nvinfo : EIATTR_PARAM_CBANK
	.align		4
        /*0054*/ 	.byte	0x04, 0x0a
        /*0056*/ 	.short	(.L_77 - .L_76)
	.align		4
.L_76:
        /*0058*/ 	.word	index@(.nv.constant0.clear)
        /*005c*/ 	.short	0x0380
        /*005e*/ 	.short	0x0010


	//----- nvinfo : EIATTR_SW_WAR
	.align		4
.L_77:
        /*0060*/ 	.byte	0x04, 0x36
        /*0062*/ 	.short	(.L_79 - .L_78)
.L_78:
        /*0064*/ 	.word	0x00000008
.L_79:


//--------------------- .nv.callgraph             --------------------------
	.section	.nv.callgraph,"",@"SHT_CUDA_CALLGRAPH"
	.align	4
	.sectionentsize	8
	.align		4
        /*0000*/ 	.word	0x00000000
	.align		4
        /*0004*/ 	.word	0xffffffff
	.align		4
        /*0008*/ 	.word	0x00000000
	.align		4
        /*000c*/ 	.word	0xfffffffe
	.align		4
        /*0010*/ 	.word	0x00000000
	.align		4
        /*0014*/ 	.word	0xfffffffd
	.align		4
        /*0018*/ 	.word	0x00000000
	.align		4
        /*001c*/ 	.word	0xfffffffc


//--------------------- .text.fill                --------------------------
	.section	.text.fill,"ax",@progbits
	.align	128
        .global         fill
        .type           fill,@function
        .size           fill,(.L_x_29 - fill)
        .other          fill,@"STO_CUDA_ENTRY STV_DEFAULT"
fill:
.text.fill:
[----:B------:R-:W-:Y:S01]  /*0000*/  LDC R1, c[0x0][0x37c] ;  /* 0x0000df00ff017b82 */ /* 0x000fe20000000800 */
[----:B------:R-:W0:Y:S07]  /*0010*/  S2R R3, SR_TID.X ;  /* 0x0000000000037919 */ /* 0x000e2e0000002100 */
[----:B------:R-:W0:Y:S01]  /*0020*/  S2UR UR4, SR_CTAID.X ;  /* 0x00000000000479c3 */ /* 0x000e220000002500 */
[----:B------:R-:W1:Y:S01]  /*0030*/  LDCU UR5, c[0x0][0x3b4] ;  /* 0x00007680ff0577ac */ /* 0x000e620008000800 */
[----:B------:R-:W2:Y:S06]  /*0040*/  LDCU UR6, c[0x0][0x3bc] ;  /* 0x00007780ff0677ac */ /* 0x000eac0008000800 */
[----:B------:R-:W0:Y:S02]  /*0050*/  LDC R0, c[0x0][0x360] ;  /* 0x0000d800ff007b82 */ /* 0x000e240000000800 */
[----:B0-----:R-:W-:-:S04]  /*0060*/  IMAD R0, R0, UR4, R3 ;  /* 0x0000000400007c24 */ /* 0x001fc8000f8e0203 */
[----:B-1----:R-:W-:-:S05]  /*0070*/  VIADD R0, R0, UR5 ;  /* 0x0000000500007c36 */ /* 0x002fca0008000000 */
[----:B--2---:R-:W-:-:S13]  /*0080*/  ISETP.GE.AND P0, PT, R0, UR6, PT ;  /* 0x0000000600007c0c */ /* 0x004fda000bf06270 */
[----:B------:R-:W-:Y:S05]  /*0090*/  @P0 EXIT ;  /* 0x000000000000094d */ /* 0x000fea0003800000 */
[----:B------:R-:W0:Y:S01]  /*00a0*/  LDC R2, c[0x0][0x3b8] ;  /* 0x0000ee00ff027b82 */ /* 0x000e220000000800 */
[----:B------:R-:W0:Y:S01]  /*00b0*/  LDCU UR5, c[0x0][0x3b0] ;  /* 0x00007600ff0577ac */ /* 0x000e220008000800 */
[----:B------:R-:W1:Y:S02]  /*00c0*/  LDCU UR4, c[0x0][0x380] ;  /* 0x00007000ff0477ac */ /* 0x000e640008000800 */
[----:B-1----:R-:W-:Y:S01]  /*00d0*/  IMAD R0, R0, UR4, RZ ;  /* 0x0000000400007c24 */ /* 0x002fe2000f8e02ff */
[----:B0-----:R-:W-:-:S13]  /*00e0*/  ISETP.LE.AND P0, PT, R2, UR5, PT ;  /* 0x0000000502007c0c */ /* 0x001fda000bf03270 */
[----:B------:R-:W-:Y:S05]  /*00f0*/  @P0 EXIT ;  /* 0x000000000000094d */ /* 0x000fea0003800000 */
[----:B------:R-:W0:Y:S01]  /*0100*/  LDCU.64 UR6, c[0x0][0x390] ;  /* 0x00007200ff0677ac */ /* 0x000e220008000a00 */
[----:B------:R-:W-:Y:S01]  /*0110*/  SHF.R.S32.HI R3, RZ, 0x1f, R0 ;  /* 0x0000001fff037819 */ /* 0x000fe20000011400 */
[----:B------:R-:W-:Y:S01]  /*0120*/  IMAD.MOV.U32 R2, RZ, RZ, RZ ;  /* 0x000000ffff027224 */ /* 0x000fe200078e00ff */
[----:B------:R-:W1:Y:S01]  /*0130*/  LDCU UR8, c[0x0][0x3b0] ;  /* 0x00007600ff0877ac */ /* 0x000e620008000800 */
[----:B------:R-:W2:Y:S01]  /*0140*/  LDCU.64 UR4, c[0x0][0x358] ;  /* 0x00006b00ff0477ac */ /* 0x000ea20008000a00 */
[----:B0-----:R-:W-:-:S04]  /*0150*/  LEA R20, P0, R0, UR6, 0x4 ;  /* 0x0000000600147c11 */ /* 0x001fc8000f8020ff */
[----:B------:R-:W-:Y:S01]  /*0160*/  IADD3 R6, P1, PT, R20, 0x40, RZ ;  /* 0x0000004014067810 */ /* 0x000fe20007f3e0ff */
[----:B-1----:R-:W-:Y:S01]  /*0170*/  IMAD.U32 R4, RZ, RZ, UR8 ;  /* 0x00000008ff047e24 */ /* 0x002fe2000f8e00ff */
[----:B------:R-:W-:Y:S01]  /*0180*/  LEA.HI.X R21, R0, UR7, R3, 0x4, P0 ;  /* 0x0000000700157c11 */ /* 0x000fe200080f2403 */
[----:B------:R-:W-:-:S03]  /*0190*/  IMAD.U32 R5, RZ, RZ, UR8 ;  /* 0x00000008ff057e24 */ /* 0x000fc6000f8e00ff */
[----:B--2---:R-:W-:-:S07]  /*01a0*/  IADD3.X R7, PT, PT, RZ, R21, RZ, P1, !PT ;  /* 0x00000015ff077210 */ /* 0x004fce0000ffe4ff */
.L_x_5:
[----:B------:R-:W-:Y:S01]  /*01b0*/  IABS R8, R2 ;  /* 0x0000000200087213 */ /* 0x000fe20000000000 */
[----:B------:R-:W-:Y:S01]  /*01c0*/  BSSY.RECONVERGENT B0, `(.L_x_0) ;  /* 0x0000037000007945 */ /* 0x000fe20003800200 */
[----:B------:R-:W-:-:S04]  /*01d0*/  ISETP.GE.AND P0, PT, R5, R4, PT ;  /* 0x000000040500720c */ /* 0x000fc80003f06270 */
[----:B------:R-:W-:-:S13]  /*01e0*/  ISETP.LT.OR P0, PT, R8, 0x8001, P0 ;  /* 0x000080010800780c */ /* 0x000fda0000701670 */
[----:B0-----:R-:W-:Y:S05]  /*01f0*/  @P0 BRA `(.L_x_1) ;  /* 0x0000000000cc0947 */ /* 0x001fea0003800000 */
[----:B------:R-:W-:Y:S01]  /*0200*/  IMAD.IADD R8, R5, 0x1, -R4 ;  /* 0x0000000105087824 */ /* 0x000fe200078e0a04 */
[----:B------:R-:W-:Y:S01]  /*0210*/  BSSY.RECONVERGENT B1, `(.L_x_2) ;  /* 0x0000017000017945 */ /* 0x000fe20003800200 */
[----:B------:R-:W-:-:S03]  /*0220*/  IMAD.IADD R16, R4, 0x1, -R5 ;  /* 0x0000000104107824 */ /* 0x000fc600078e0a05 */
[----:B------:R-:W-:Y:S02]  /*0230*/  ISETP.GT.U32.AND P1, PT, R8, -0x8, PT ;  /* 0xfffffff80800780c */ /* 0x000fe40003f24070 */
[----:B------:R-:W-:-:S04]  /*0240*/  LOP3.LUT R15, R16, 0x7, RZ, 0xc0, !PT ;  /* 0x00000007100f7812 */ /* 0x000fc800078ec0ff */
[----:B------:R-:W-:-:S07]  /*0250*/  ISETP.NE.AND P0, PT, R15, RZ, PT ;  /* 0x000000ff0f00720c */ /* 0x000fce0003f05270 */
[----:B------:R-:W-:Y:S06]  /*0260*/  @P1 BRA `(.L_x_3) ;  /* 0x0000000000441947 */ /* 0x000fec0003800000 */
[----:B------:R-:W0:Y:S01]  /*0270*/  LDC.64 R8, c[0x0][0x3a0] ;  /* 0x0000e800ff087b82 */ /* 0x000e220000000a00 */
[----:B------:R-:W-:-:S05]  /*0280*/  LOP3.LUT R12, R16, 0xfffffff8, RZ, 0xc0, !PT ;  /* 0xfffffff8100c7812 */ /* 0x000fca00078ec0ff */
[----:B------:R-:W-:Y:S02]  /*0290*/  IMAD.MOV R14, RZ, RZ, -R12 ;  /* 0x000000ffff0e7224 */ /* 0x000fe400078e0a0c */
[----:B------:R-:W1:Y:S05]  /*02a0*/  LDC.64 R10, c[0x0][0x3a8] ;  /* 0x0000ea00ff0a7b82 */ /* 0x000e6a0000000a00 */
.L_x_4:
[----:B--2---:R-:W-:Y:S01]  /*02b0*/  IMAD.WIDE R12, R5, 0x10, R6 ;  /* 0x00000010050c7825 */ /* 0x004fe200078e0206 */
[----:B------:R-:W-:-:S03]  /*02c0*/  IADD3 R14, PT, PT, R14, 0x8, RZ ;  /* 0x000000080e0e7810 */ /* 0x000fc60007ffe0ff */
[----:B------:R-:W-:Y:S01]  /*02d0*/  VIADD R5, R5, 0x8 ;  /* 0x0000000805057836 */ /* 0x000fe20000000000 */
[----:B01----:R2:W-:Y:S01]  /*02e0*/  STG.E.128 desc[UR4][R12.64+-0x40], R8 ;  /* 0xffffc0080c007986 */ /* 0x0035e2000c101d04 */
[----:B------:R-:W-:-:S03]  /*02f0*/  ISETP.NE.AND P1, PT, R14, RZ, PT ;  /* 0x000000ff0e00720c */ /* 0x000fc60003f25270 */
[----:B------:R2:W-:Y:S04]  /*0300*/  STG.E.128 desc[UR4][R12.64+-0x30], R8 ;  /* 0xffffd0080c007986 */ /* 0x0005e8000c101d04 */
[----:B------:R2:W-:Y:S04]  /*0310*/  STG.E.128 desc[UR4][R12.64+-0x20], R8 ;  /* 0xffffe0080c007986 */ /* 0x0005e8000c101d04 */
[----:B------:R2:W-:Y:S04]  /*0320*/  STG.E.128 desc[UR4][R12.64+-0x10], R8 ;  /* 0xfffff0080c007986 */ /* 0x0005e8000c101d04 */
[----:B------:R2:W-:Y:S04]  /*0330*/  STG.E.128 desc[UR4][R12.64], R8 ;  /* 0x000000080c007986 */ /* 0x0005e8000c101d04 */
[----:B------:R2:W-:Y:S04]  /*0340*/  STG.E.128 desc[UR4][R12.64+0x10], R8 ;  /* 0x000010080c007986 */ /* 0x0005e8000c101d04 */
[----:B------:R2:W-:Y:S04]  /*0350*/  STG.E.128 desc[UR4][R12.64+0x20], R8 ;  /* 0x000020080c007986 */ /* 0x0005e8000c101d04 */
[----:B------:R2:W-:Y:S01]  /*0360*/  STG.E.128 desc[UR4][R12.64+0x30], R8 ;  /* 0x000030080c007986 */ /* 0x0005e2000c101d04 */
[----:B------:R-:W-:Y:S05]  /*0370*/  @P1 BRA `(.L_x_4) ;  /* 0xfffffffc00cc1947 */ /* 0x000fea000383ffff */
.L_x_3:
[----:B------:R-:W-:Y:S05]  /*0380*/  BSYNC.RECONVERGENT B1 ;  /* 0x0000000000017941 */ /* 0x000fea0003800200 */
.L_x_2:
[----:B------:R-:W-:Y:S05]  /*0390*/  @!P0 BRA `(.L_x_1) ;  /* 0x0000000000648947 */ /* 0x000fea0003800000 */
[----:B--2---:R-:W0:Y:S01]  /*03a0*/  LDC.64 R8, c[0x0][0x3a0] ;  /* 0x0000e800ff087b82 */ /* 0x004e220000000a00 */
[----:B------:R-:W-:Y:S02]  /*03b0*/  ISETP.GE.U32.AND P0, PT, R15, 0x4, PT ;  /* 0x000000040f00780c */ /* 0x000fe40003f06070 */
[----:B------:R-:W-:-:S04]  /*03c0*/  LOP3.LUT R14, R16, 0x3, RZ, 0xc0, !PT ;  /* 0x00000003100e7812 */ /* 0x000fc800078ec0ff */
[----:B------:R-:W-:Y:S01]  /*03d0*/  ISETP.NE.AND P1, PT, R14, RZ, PT ;  /* 0x000000ff0e00720c */ /* 0x000fe20003f25270 */
[----:B------:R-:W0:Y:S06]  /*03e0*/  LDC.64 R10, c[0x0][0x3a8] ;  /* 0x0000ea00ff0a7b82 */ /* 0x000e2c0000000a00 */
[----:B------:R-:W-:-:S04]  /*03f0*/  @P0 IMAD.WIDE R12, R5, 0x10, R20 ;  /* 0x00000010050c0825 */ /* 0x000fc800078e0214 */
[----:B------:R-:W-:Y:S01]  /*0400*/  @P0 VIADD R5, R5, 0x4 ;  /* 0x0000000405050836 */ /* 0x000fe20000000000 */
[----:B0-----:R0:W-:Y:S04]  /*0410*/  @P0 STG.E.128 desc[UR4][R12.64], R8 ;  /* 0x000000080c000986 */ /* 0x0011e8000c101d04 */
[----:B------:R0:W-:Y:S04]  /*0420*/  @P0 STG.E.128 desc[UR4][R12.64+0x10], R8 ;  /* 0x000010080c000986 */ /* 0x0001e8000c101d04 */
[----:B------:R0:W-:Y:S04]  /*0430*/  @P0 STG.E.128 desc[UR4][R12.64+0x20], R8 ;  /* 0x000020080c000986 */ /* 0x0001e8000c101d04 */
[----:B------:R0:W-:Y:S01]  /*0440*/  @P0 STG.E.128 desc[UR4][R12.64+0x30], R8 ;  /* 0x000030080c000986 */ /* 0x0001e2000c101d04 */
[----:B------:R-:W-:Y:S05]  /*0450*/  @!P1 BRA `(.L_x_1) ;  /* 0x0000000000349947 */ /* 0x000fea0003800000 */
[----:B------:R-:W-:Y:S01]  /*0460*/  ISETP.NE.AND P0, PT, R14, 0x1, PT ;  /* 0x000000010e00780c */ /* 0x000fe20003f05270 */
[----:B0-----:R-:W0:Y:S01]  /*0470*/  LDC.64 R8, c[0x0][0x3a0] ;  /* 0x0000e800ff087b82 */ /* 0x001e220000000a00 */
[----:B------:R-:W-:-:S04]  /*0480*/  LOP3.LUT R16, R16, 0x1, RZ, 0xc0, !PT ;  /* 0x0000000110107812 */ /* 0x000fc800078ec0ff */
[----:B------:R-:W-:-:S03]  /*0490*/  ISETP.NE.U32.AND P1, PT, R16, 0x1, PT ;  /* 0x000000011000780c */ /* 0x000fc60003f25070 */
[----:B------:R-:W0:Y:S04]  /*04a0*/  LDC.64 R10, c[0x0][0x3a8] ;  /* 0x0000ea00ff0a7b82 */ /* 0x000e280000000a00 */
[----:B------:R-:W-:-:S04]  /*04b0*/  @P0 IMAD.WIDE R18, R5, 0x10, R20 ;  /* 0x0000001005120825 */ /* 0x000fc800078e0214 */
[----:B------:R-:W1:Y:S01]  /*04c0*/  LDC.64 R12, c[0x0][0x3a0] ;  /* 0x0000e800ff0c7b82 */ /* 0x000e620000000a00 */
[----:B------:R-:W-:-:S04]  /*04d0*/  @P0 VIADD R5, R5, 0x2 ;  /* 0x0000000205050836 */ /* 0x000fc80000000000 */
[----:B------:R-:W-:-:S03]  /*04e0*/  @!P1 IMAD.WIDE R16, R5, 0x10, R20 ;  /* 0x0000001005109825 */ /* 0x000fc600078e0214 */
[----:B------:R-:W1:Y:S01]  /*04f0*/  LDC.64 R14, c[0x0][0x3a8] ;  /* 0x0000ea00ff0e7b82 */ /* 0x000e620000000a00 */
[----:B0-----:R3:W-:Y:S04]  /*0500*/  @P0 STG.E.128 desc[UR4][R18.64], R8 ;  /* 0x0000000812000986 */ /* 0x0017e8000c101d04 */
[----:B------:R3:W-:Y:S04]  /*0510*/  @P0 STG.E.128 desc[UR4][R18.64+0x10], R8 ;  /* 0x0000100812000986 */ /* 0x0007e8000c101d04 */
[----:B-1----:R3:W-:Y:S02]  /*0520*/  @!P1 STG.E.128 desc[UR4][R16.64], R12 ;  /* 0x0000000c10009986 */ /* 0x0027e4000c101d04 */
.L_x_1:
[----:B------:R-:W-:Y:S05]  /*0530*/  BSYNC.RECONVERGENT B0 ;  /* 0x0000000000007941 */ /* 0x000fea0003800200 */
.L_x_0:
[----:B------:R-:W1:Y:S01]  /*0540*/  LDCU.64 UR6, c[0x0][0x388] ;  /* 0x00007100ff0677ac */ /* 0x000e620008000a00 */
[----:B------:R-:W-:Y:S02]  /*0550*/  IADD3 R5, P0, PT, R0, R4, RZ ;  /* 0x0000000400057210 */ /* 0x000fe40007f1e0ff */
[----:B0-23--:R-:W-:Y:S01]  /*0560*/  CS2R R12, SRZ ;  /* 0x00000000000c7805 */ /* 0x00dfe2000001ff00 */
[----:B------:R-:W-:Y:S01]  /*0570*/  IMAD.MOV.U32 R15, RZ, RZ, RZ ;  /* 0x000000ffff0f7224 */ /* 0x000fe200078e00ff */
[----:B------:R-:W0:Y:S01]  /*0580*/  LDCU.128 UR8, c[0x0][0x3a0] ;  /* 0x00007400ff0877ac */ /* 0x000e220008000c00 */
[C---:B------:R-:W-:Y:S02]  /*0590*/  LEA.HI.X.SX32 R8, R4.reuse, R3, 0x1, P0 ;  /* 0x0000000304087211 */ /* 0x040fe400000f0eff */
[C---:B-1----:R-:W-:Y:S01]  /*05a0*/  LEA R24, P0, R5.reuse, UR6, 0x4 ;  /* 0x0000000605187c11 */ /* 0x042fe2000f8020ff */
[----:B------:R-:W-:Y:S01]  /*05b0*/  IMAD.WIDE R22, R4, 0x10, R20 ;  /* 0x0000001004167825 */ /* 0x000fe200078e0214 */
[----:B------:R-:W1:Y:S02]  /*05c0*/  LDCU UR6, c[0x0][0x3b8] ;  /* 0x00007700ff0677ac */ /* 0x000e640008000800 */
[----:B------:R-:W-:-:S05]  /*05d0*/  LEA.HI.X R25, R5, UR7, R8, 0x4, P0 ;  /* 0x0000000705197c11 */ /* 0x000fca00080f2408 */
[----:B------:R-:W2:Y:S01]  /*05e0*/  LDG.E.128 R8, desc[UR4][R24.64] ;  /* 0x0000000418087981 */ /* 0x000ea2000c1e1d00 */
[----:B------:R-:W-:-:S04]  /*05f0*/  IADD3 R5, PT, PT, R4, 0x1, RZ ;  /* 0x0000000104057810 */ /* 0x000fc80007ffe0ff */
[----:B------:R-:W-:-:S05]  /*0600*/  LOP3.LUT R14, R5, R4, RZ, 0xfc, !PT ;  /* 0x00000004050e7212 */ /* 0x000fca00078efcff */
[----:B------:R3:W-:Y:S04]  /*0610*/  STG.E.128 desc[UR4][R24.64], R12 ;  /* 0x0000000c18007986 */ /* 0x0007e8000c101d04 */
[----:B------:R-:W3:Y:S01]  /*0620*/  LDG.E.128 R16, desc[UR4][R22.64] ;  /* 0x0000000416107981 */ /* 0x000ee2000c1e1d00 */
[----:B--2---:R-:W-:Y:S01]  /*0630*/  IMAD.IADD R8, R8, 0x1, R2 ;  /* 0x0000000108087824 */ /* 0x004fe200078e0202 */
[----:B-1----:R-:W-:Y:S02]  /*0640*/  ISETP.GE.AND P0, PT, R10, UR6, PT ;  /* 0x000000060a007c0c */ /* 0x002fe4000bf06270 */
[----:B------:R-:W-:Y:S02]  /*0650*/  IADD3 R2, PT, PT, R9, R2, RZ ;  /* 0x0000000209027210 */ /* 0x000fe40007ffe0ff */
[----:B------:R-:W-:-:S04]  /*0660*/  IABS R4, R8 ;  /* 0x0000000800047213 */ /* 0x000fc80000000000 */
[----:B------:R-:W-:-:S05]  /*0670*/  I2FP.F32.S32 R4, R4 ;  /* 0x0000000400047245 */ /* 0x000fca0000201400 */
[----:B------:R-:W-:-:S04]  /*0680*/  FMUL R4, R4, 1.52587890625e-05 ;  /* 0x3780000004047820 */ /* 0x000fc80000400000 */
[----:B------:R-:W-:-:S04]  /*0690*/  FADD R8, -R4, 1 ;  /* 0x3f80000004087421 */ /* 0x000fc80000000100 */
[C---:B---3--:R-:W-:Y:S01]  /*06a0*/  FMUL R15, R8.reuse, R18 ;  /* 0x00000012080f7220 */ /* 0x048fe20000400000 */
[C---:B------:R-:W-:Y:S01]  /*06b0*/  FMUL R11, R8.reuse, R16 ;  /* 0x00000010080b7220 */ /* 0x040fe20000400000 */
[C---:B------:R-:W-:Y:S01]  /*06c0*/  FMUL R17, R8.reuse, R17 ;  /* 0x0000001108117220 */ /* 0x040fe20000400000 */
[----:B------:R-:W-:Y:S01]  /*06d0*/  FMUL R19, R8, R19 ;  /* 0x0000001308137220 */ /* 0x000fe20000400000 */
[C---:B0-----:R-:W-:Y:S01]  /*06e0*/  FFMA R14, R4.reuse, UR10, R15 ;  /* 0x0000000a040e7c23 */ /* 0x041fe2000800000f */
[C---:B------:R-:W-:Y:S01]  /*06f0*/  FFMA R12, R4.reuse, UR8, R11 ;  /* 0x00000008040c7c23 */ /* 0x040fe2000800000b */
[C---:B------:R-:W-:Y:S01]  /*0700*/  FFMA R13, R4.reuse, UR9, R17 ;  /* 0x00000009040d7c23 */ /* 0x040fe20008000011 */
[----:B------:R-:W-:Y:S01]  /*0710*/  FFMA R15, R4, UR11, R19 ;  /* 0x0000000b040f7c23 */ /* 0x000fe20008000013 */
[----:B------:R-:W-:-:S04]  /*0720*/  IMAD.MOV.U32 R4, RZ, RZ, R10 ;  /* 0x000000ffff047224 */ /* 0x000fc800078e000a */
[----:B------:R0:W-:Y:S01]  /*0730*/  STG.E.128 desc[UR4][R22.64], R12 ;  /* 0x0000000c16007986 */ /* 0x0001e2000c101d04 */
[----:B------:R-:W-:Y:S05]  /*0740*/  @!P0 BRA `(.L_x_5) ;  /* 0xfffffff800988947 */ /* 0x000fea000383ffff */
[----:B------:R-:W-:Y:S05]  /*0750*/  EXIT ;  /* 0x000000000000794d */ /* 0x000fea0003800000 */
.L_x_6:
[----:B------:R-:W-:-:S00]  /*0760*/  BRA `(.L_x_6) ;  /* 0xfffffffc00fc7947 */ /* 0x000fc0000383ffff */
[----:B------:R-:W-:-:S00]  /*0770*/  NOP ;  /* 0x0000000000007918 */ /* 0x000fc00000000000 */
        /* <DEDUP_REMOVED lines=8> */
.L_x_29:


//--------------------- .text.path                --------------------------
	.section	.text.path,"ax",@progbits
	.align	128
        .global         path
        .type           path,@function
        .size           path,(.L_x_28 - path)
        .other          path,@"STO_CUDA_ENTRY STV_DEFAULT"
path:
.text.path:
[----:B------:R-:W-:Y:S01]  /*0000*/  LDC R1, c[0x0][0x37c] ;  /* 0x0000df00ff017b82 */ /* 0x000fe20000000800 */
[----:B------:R-:W0:Y:S07]  /*0010*/  S2R R3, SR_TID.X ;  /* 0x0000000000037919 */ /* 0x000e2e0000002100 */
[----:B------:R-:W0:Y:S01]  /*0020*/  S2UR UR4, SR_CTAID.X ;  /* 0x00000000000479c3 */ /* 0x000e220000002500 */
[----:B------:R-:W1:Y:S07]  /*0030*/  LDCU.64 UR6, c[0x0][0x398] ;  /* 0x00007300ff0677ac */ /* 0x000e6e0008000a00 */
[----:B------:R-:W0:Y:S02]  /*0040*/  LDC R0, c[0x0][0x360] ;  /* 0x0000d800ff007b82 */ /* 0x000e240000000800 */
[----:B0-----:R-:W-:-:S04]  /*0050*/  IMAD R0, R0, UR4, R3 ;  /* 0x0000000400007c24 */ /* 0x001fc8000f8e0203 */
[----:B-1----:R-:W-:-:S05]  /*0060*/  VIADD R5, R0, UR6 ;  /* 0x0000000600057c36 */ /* 0x002fca0008000000 */
[----:B------:R-:W-:-:S13]  /*0070*/  ISETP.GE.AND P0, PT, R5, UR7, PT ;  /* 0x0000000705007c0c */ /* 0x000fda000bf06270 */
[----:B------:R-:W-:Y:S05]  /*0080*/  @P0 EXIT ;  /* 0x000000000000094d */ /* 0x000fea0003800000 */
[----:B------:R-:W0:Y:S01]  /*0090*/  LDC.64 R2, c[0x0][0x390] ;  /* 0x0000e400ff027b82 */ /* 0x000e220000000a00 */
[----:B------:R-:W1:Y:S01]  /*00a0*/  LDCU.64 UR6, c[0x0][0x358] ;  /* 0x00006b00ff0677ac */ /* 0x000e620008000a00 */
[----:B------:R-:W2:Y:S01]  /*00b0*/  LDCU.64 UR4, c[0x0][0x380] ;  /* 0x00007000ff0477ac */ /* 0x000ea20008000a00 */
[----:B0-----:R-:W-:-:S05]  /*00c0*/  IMAD.WIDE R2, R5, 0x8, R2 ;  /* 0x0000000805027825 */ /* 0x001fca00078e0202 */
[----:B-1----:R-:W3:Y:S04]  /*00d0*/  LDG.E.64 R4, desc[UR6][R2.64] ;  /* 0x0000000602047981 */ /* 0x002ee8000c1e1b00 */
[----:B------:R-:W4:Y:S01]  /*00e0*/  LDG.E.64 R6, desc[UR6][R2.64+0x8] ;  /* 0x0000080602067981 */ /* 0x000f22000c1e1b00 */
[----:B--2---:R-:W-:Y:S02]  /*00f0*/  I2FP.F32.S32 R9, UR4 ;  /* 0x0000000400097c45 */ /* 0x004fe40008201400 */
[----:B------:R-:W-:-:S03]  /*0100*/  I2FP.F32.S32 R0, UR5 ;  /* 0x0000000500007c45 */ /* 0x000fc60008201400 */
[--C-:B---3--:R-:W-:Y:S02]  /*0110*/  FADD R11, -R4, R9.reuse ;  /* 0x00000009040b7221 */ /* 0x108fe40000000100 */
[--C-:B------:R-:W-:Y:S01]  /*0120*/  FADD R12, -R5, R0.reuse ;  /* 0x00000000050c7221 */ /* 0x100fe20000000100 */
[C---:B----4-:R-:W-:Y:S01]  /*0130*/  FADD R9, -R6.reuse, R9 ;  /* 0x0000000906097221 */ /* 0x050fe20000000100 */
[----:B------:R-:W-:Y:S01]  /*0140*/  FSETP.GEU.AND P0, PT, R6, R4, PT ;  /* 0x000000040600720b */ /* 0x000fe20003f0e000 */
[C---:B------:R-:W-:Y:S01]  /*0150*/  FADD R0, -R7.reuse, R0 ;  /* 0x0000000007007221 */ /* 0x040fe20000000100 */
[----:B------:R-:W-:Y:S02]  /*0160*/  FSETP.GEU.AND P1, PT, R7, R5, PT ;  /* 0x000000050700720b */ /* 0x000fe40003f2e000 */
[----:B------:R-:W-:Y:S02]  /*0170*/  FSEL R10, R9, R6, !P0 ;  /* 0x00000006090a7208 */ /* 0x000fe40004000000 */
[----:B------:R-:W-:-:S02]  /*0180*/  FSEL R11, R11, R4, !P0 ;  /* 0x000000040b0b7208 */ /* 0x000fc40004000000 */
[----:B------:R-:W-:Y:S02]  /*0190*/  FSEL R9, R0, R7, !P1 ;  /* 0x0000000700097208 */ /* 0x000fe40004800000 */
[----:B------:R-:W-:Y:S02]  /*01a0*/  FSEL R12, R12, R5, !P1 ;  /* 0x000000050c0c7208 */ /* 0x000fe40004800000 */
[----:B------:R-:W-:Y:S02]  /*01b0*/  FSETP.EQ.AND P1, PT, R11, R10, PT ;  /* 0x0000000a0b00720b */ /* 0x000fe40003f22000 */
[----:B------:R-:W-:-:S13]  /*01c0*/  FSETP.NEU.AND P0, PT, R12, R9, PT ;  /* 0x000000090c00720b */ /* 0x000fda0003f0d000 */
[----:B------:R-:W-:Y:S05]  /*01d0*/  @!P0 EXIT P1 ;  /* 0x000000000000894d */ /* 0x000fea0000800000 */
[----:B------:R-:W-:Y:S01]  /*01e0*/  FADD R3, R10, -R11 ;  /* 0x8000000b0a037221 */ /* 0x000fe20000000000 */
[----:B------:R-:W-:Y:S01]  /*01f0*/  FADD R0, R9, -R12 ;  /* 0x8000000c09007221 */ /* 0x000fe20000000000 */
[----:B------:R-:W-:Y:S02]  /*0200*/  BSSY.RECONVERGENT B0, `(.L_x_7) ;  /* 0x000000d000007945 */ /* 0x000fe40003800200 */
[----:B------:R-:W0:Y:S08]  /*0210*/  MUFU.RCP R2, R3 ;  /* 0x0000000300027308 */ /* 0x000e300000001000 */
[----:B------:R-:W1:Y:S01]  /*0220*/  FCHK P0, R0, R3 ;  /* 0x0000000300007302 */ /* 0x000e620000000000 */
[----:B0-----:R-:W-:-:S04]  /*0230*/  FFMA R13, -R3, R2, 1 ;  /* 0x3f800000030d7423 */ /* 0x001fc80000000102 */
[----:B------:R-:W-:-:S04]  /*0240*/  FFMA R13, R2, R13, R2 ;  /* 0x0000000d020d7223 */ /* 0x000fc80000000002 */
[----:B------:R-:W-:-:S04]  /*0250*/  FFMA R8, R0, R13, RZ ;  /* 0x0000000d00087223 */ /* 0x000fc800000000ff */
[----:B------:R-:W-:-:S04]  /*0260*/  FFMA R2, -R3, R8, R0 ;  /* 0x0000000803027223 */ /* 0x000fc80000000100 */
[----:B------:R-:W-:Y:S01]  /*0270*/  FFMA R8, R13, R2, R8 ;  /* 0x000000020d087223 */ /* 0x000fe20000000008 */
[----:B-1----:R-:W-:Y:S06]  /*0280*/  @!P0 BRA `(.L_x_8) ;  /* 0x0000000000108947 */ /* 0x002fec0003800000 */
[----:B------:R-:W-:Y:S01]  /*0290*/  IMAD.MOV.U32 R2, RZ, RZ, R0 ;  /* 0x000000ffff027224 */ /* 0x000fe200078e0000 */
[----:B------:R-:W-:-:S07]  /*02a0*/  MOV R14, 0x2c0 ;  /* 0x000002c0000e7802 */ /* 0x000fce0000000f00 */
[----:B------:R-:W-:Y:S05]  /*02b0*/  CALL.REL.NOINC `($__internal_0_$__cuda_sm3x_div_rn_noftz_f32_slowpath) ;  /* 0x00000004005c7944 */ /* 0x000fea0003c00000 */
[----:B------:R-:W-:-:S07]  /*02c0*/  IMAD.MOV.U32 R8, RZ, RZ, R2 ;  /* 0x000000ffff087224 */ /* 0x000fce00078e0002 */
.L_x_8:
[----:B------:R-:W-:Y:S05]  /*02d0*/  BSYNC.RECONVERGENT B0 ;  /* 0x0000000000007941 */ /* 0x000fea0003800200 */
.L_x_7:
[----:B------:R-:W0:Y:S01]  /*02e0*/  MUFU.RCP R13, R0 ;  /* 0x00000000000d7308 */ /* 0x000e220000001000 */
[----:B------:R-:W-:Y:S07]  /*02f0*/  BSSY.RECONVERGENT B0, `(.L_x_9) ;  /* 0x000000d000007945 */ /* 0x000fee0003800200 */
        /* <DEDUP_REMOVED lines=8> */
[----:B------:R-:W-:Y:S01]  /*0380*/  MOV R14, 0x3b0 ;  /* 0x000003b0000e7802 */ /* 0x000fe20000000f00 */
[----:B------:R-:W-:-:S07]  /*0390*/  IMAD.MOV.U32 R3, RZ, RZ, R0 ;  /* 0x000000ffff037224 */ /* 0x000fce00078e0000 */
[----:B------:R-:W-:Y:S05]  /*03a0*/  CALL.REL.NOINC `($__internal_0_$__cuda_sm3x_div_rn_noftz_f32_slowpath) ;  /* 0x0000000400207944 */ /* 0x000fea0003c00000 */
[----:B------:R-:W-:-:S07]  /*03b0*/  IMAD.MOV.U32 R13, RZ, RZ, R2 ;  /* 0x000000ffff0d7224 */ /* 0x000fce00078e0002 */
.L_x_10:
[----:B------:R-:W-:Y:S05]  /*03c0*/  BSYNC.RECONVERGENT B0 ;  /* 0x0000000000007941 */ /* 0x000fea0003800200 */
.L_x_9:
[----:B------:R-:W0:Y:S01]  /*03d0*/  F2I.TRUNC.NTZ R0, R12 ;  /* 0x0000000c00007305 */ /* 0x000e22000020f100 */
[----:B------:R-:W1:Y:S01]  /*03e0*/  LDCU.64 UR4, c[0x0][0x380] ;  /* 0x00007000ff0477ac */ /* 0x000e620008000a00 */
[----:B0-----:R-:W-:-:S04]  /*03f0*/  VIMNMX R0, PT, PT, RZ, R0, !PT ;  /* 0x00000000ff007248 */ /* 0x001fc80007fe0100 */
[----:B-1----:R-:W-:-:S13]  /*0400*/  ISETP.GE.AND P0, PT, R0, UR5, PT ;  /* 0x0000000500007c0c */ /* 0x002fda000bf06270 */
[----:B------:R-:W-:Y:S05]  /*0410*/  @P0 EXIT ;  /* 0x000000000000094d */ /* 0x000fea0003800000 */
[----:B------:R-:W-:Y:S01]  /*0420*/  IMAD.MOV.U32 R18, RZ, RZ, R11 ;  /* 0x000000ffff127224 */ /* 0x000fe200078e000b */
[----:B------:R-:W-:Y:S01]  /*0430*/  UIADD3 UR5, UPT, UPT, UR4, -0x1, URZ ;  /* 0xffffffff04057890 */ /* 0x000fe2000fffe0ff */
[----:B------:R-:W-:Y:S01]  /*0440*/  IMAD.MOV.U32 R3, RZ, RZ, R12 ;  /* 0x000000ffff037224 */ /* 0x000fe200078e000c */
[----:B------:R-:W-:Y:S01]  /*0450*/  USHF.L.U32 UR4, UR4, 0x2, URZ ;  /* 0x0000000204047899 */ /* 0x000fe200080006ff */
[----:B------:R-:W-:-:S11]  /*0460*/  IMAD.MOV.U32 R16, RZ, RZ, R0 ;  /* 0x000000ffff107224 */ /* 0x000fd600078e0000 */
.L_x_14:
[----:B------:R-:W0:Y:S01]  /*0470*/  F2I.TRUNC.NTZ R2, R18 ;  /* 0x0000001200027305 */ /* 0x000e22000020f100 */
[----:B------:R-:W1:Y:S01]  /*0480*/  LDC R23, c[0x0][0x3a0] ;  /* 0x0000e800ff177b82 */ /* 0x000e620000000800 */
[----:B------:R-:W-:Y:S01]  /*0490*/  LOP3.LUT R19, RZ, R16, RZ, 0x33, !PT ;  /* 0x00000010ff137212 */ /* 0x000fe200078e33ff */
[----:B0-----:R-:W-:-:S05]  /*04a0*/  VIADD R0, R2, 0x1 ;  /* 0x0000000102007836 */ /* 0x001fca0000000000 */
[----:B------:R-:W-:Y:S01]  /*04b0*/  I2FP.F32.S32 R17, R0 ;  /* 0x0000000000117245 */ /* 0x000fe20000201400 */
[----:B------:R-:W-:-:S03]  /*04c0*/  VIADD R0, R16, 0x1 ;  /* 0x0000000110007836 */ /* 0x000fc60000000000 */
[----:B------:R-:W-:Y:S01]  /*04d0*/  FSETP.GT.AND P0, PT, R10, R17, PT ;  /* 0x000000110a00720b */ /* 0x000fe20003f04000 */
[----:B------:R-:W-:-:S04]  /*04e0*/  FADD R12, R17, -R18 ;  /* 0x80000012110c7221 */ /* 0x000fc80000000000 */
[--C-:B------:R-:W-:Y:S01]  /*04f0*/  FFMA R14, R12, R8, R3.reuse ;  /* 0x000000080c0e7223 */ /* 0x100fe20000000003 */
[----:B------:R-:W-:Y:S02]  /*0500*/  I2FP.F32.U32 R12, R0 ;  /* 0x00000000000c7245 */ /* 0x000fe40000201000 */
[----:B------:R-:W0:Y:S02]  /*0510*/  LDC R0, c[0x0][0x384] ;  /* 0x0000e100ff007b82 */ /* 0x000e240000000800 */
[----:B------:R-:W-:Y:S01]  /*0520*/  FSEL R15, R14, R9, P0 ;  /* 0x000000090e0f7208 */ /* 0x000fe20000000000 */
[----:B------:R-:W-:-:S03]  /*0530*/  FADD R11, R12, -R3 ;  /* 0x800000030c0b7221 */ /* 0x000fc60000000000 */
[----:B------:R-:W-:Y:S01]  /*0540*/  FSETP.GT.AND P1, PT, R15, R12, PT ;  /* 0x0000000c0f00720b */ /* 0x000fe20003f24000 */
[----:B------:R-:W-:-:S03]  /*0550*/  FFMA R11, R11, R13, R18 ;  /* 0x0000000d0b0b7223 */ /* 0x000fc60000000012 */
[----:B------:R-:W-:Y:S02]  /*0560*/  FSEL R12, R12, R15, P1 ;  /* 0x0000000f0c0c7208 */ /* 0x000fe40000800000 */
[----:B------:R-:W2:Y:S03]  /*0570*/  LDC.64 R14, c[0x0][0x388] ;  /* 0x0000e200ff0e7b82 */ /* 0x000ea60000000a00 */
[----:B------:R-:W-:-:S04]  /*0580*/  FADD R3, R12, -R3 ;  /* 0x800000030c037221 */ /* 0x000fc80000000000 */
[----:B------:R-:W-:Y:S01]  /*0590*/  @!P1 FSEL R11, R17, R10, P0 ;  /* 0x0000000a110b9208 */ /* 0x000fe20000000000 */
[----:B------:R-:W-:Y:S01]  /*05a0*/  FMUL R3, R3, 65536 ;  /* 0x4780000003037820 */ /* 0x000fe20000400000 */
[----:B------:R-:W-:Y:S02]  /*05b0*/  FSETP.GEU.AND P1, PT, R6, R4, PT ;  /* 0x000000040600720b */ /* 0x000fe40003f2e000 */
[----:B------:R-:W-:Y:S01]  /*05c0*/  FSETP.GEU.AND P0, PT, R7, R5, PT ;  /* 0x000000050700720b */ /* 0x000fe20003f0e000 */
[----:B------:R-:W-:-:S03]  /*05d0*/  FADD R18, R11, R18 ;  /* 0x000000120b127221 */ /* 0x000fc60000000000 */
[----:B------:R-:W-:Y:S01]  /*05e0*/  FSEL R20, -R3, R3, !P0 ;  /* 0x0000000303147208 */ /* 0x000fe20004000100 */
[----:B------:R-:W-:-:S03]  /*05f0*/  FFMA R17, R18, -0.5, R17 ;  /* 0xbf00000012117823 */ /* 0x000fc60000000011 */
[----:B------:R-:W-:Y:S03]  /*0600*/  F2I.TRUNC.NTZ R3, R20 ;  /* 0x0000001400037305 */ /* 0x000fe6000020f100 */
[----:B------:R-:W-:Y:S02]  /*0610*/  @!P1 FADD R17, -R17, 1 ;  /* 0x3f80000011119421 */ /* 0x000fe40000000100 */
[----:B0-----:R-:W-:Y:S02]  /*0620*/  @!P0 IMAD.IADD R16, R19, 0x1, R0 ;  /* 0x0000000113108824 */ /* 0x001fe400078e0200 */
[----:B------:R-:W-:Y:S01]  /*0630*/  FMUL R21, R17, R20 ;  /* 0x0000001411157220 */ /* 0x000fe20000400000 */
[----:B------:R-:W-:Y:S01]  /*0640*/  VIMNMX.RELU R17, PT, PT, R2, UR5, PT ;  /* 0x0000000502117c48 */ /* 0x000fe2000bfe1100 */
[----:B------:R-:W-:Y:S02]  /*0650*/  IMAD R19, R16, UR4, RZ ;  /* 0x0000000410137c24 */ /* 0x000fe4000f8e02ff */
[----:B------:R-:W0:Y:S01]  /*0660*/  F2I.TRUNC.NTZ R2, R21 ;  /* 0x0000001500027305 */ /* 0x000e22000020f100 */
[----:B------:R-:W-:Y:S01]  /*0670*/  @!P1 IADD3 R17, PT, PT, -R17, UR5, RZ ;  /* 0x0000000511119c10 */ /* 0x000fe2000fffe1ff */
[----:B--2---:R-:W-:-:S04]  /*0680*/  IMAD.WIDE R14, R19, 0x4, R14 ;  /* 0x00000004130e7825 */ /* 0x004fc800078e020e */
[C---:B------:R-:W-:Y:S02]  /*0690*/  VIADD R16, R17.reuse, 0x1 ;  /* 0x0000000111107836 */ /* 0x040fe40000000000 */
[----:B------:R-:W-:-:S03]  /*06a0*/  IMAD.SHL.U32 R19, R17, 0x4, RZ ;  /* 0x0000000411137824 */ /* 0x000fc600078e00ff */
[----:B------:R-:W-:Y:S01]  /*06b0*/  LOP3.LUT R16, R16, R17, RZ, 0xc0, !PT ;  /* 0x0000001110107212 */ /* 0x000fe200078ec0ff */
[----:B------:R-:W-:-:S03]  /*06c0*/  IMAD.WIDE R18, R19, 0x4, R14 ;  /* 0x0000000413127825 */ /* 0x000fc600078e020e */
[----:B-1----:R-:W-:Y:S01]  /*06d0*/  ISETP.GT.AND P2, PT, R16, R23, PT ;  /* 0x000000171000720c */ /* 0x002fe20003f44270 */
[----:B------:R-:W-:Y:S01]  /*06e0*/  BSSY.RECONVERGENT B0, `(.L_x_11) ;  /* 0x000000c000007945 */ /* 0x000fe20003800200 */
[----:B0-----:R0:W-:Y:S01]  /*06f0*/  REDG.E.ADD.64.STRONG.GPU desc[UR6][R18.64], R2 ;  /* 0x000000021200798e */ /* 0x0011e2000c12e506 */
[----:B------:R-:W-:Y:S02]  /*0700*/  FSETP.NEU.AND P0, PT, R12, R9, PT ;  /* 0x000000090c00720b */ /* 0x000fe40003f0d000 */
[----:B------:R-:W-:-:S08]  /*0710*/  FSETP.EQ.AND P1, PT, R11, R10, PT ;  /* 0x0000000a0b00720b */ /* 0x000fd00003f22000 */
[----:B------:R-:W-:Y:S05]  /*0720*/  @!P2 BRA `(.L_x_12) ;  /* 0x00000000001ca947 */ /* 0x000fea0003800000 */
.L_x_13:
[----:B0-----:R-:W-:-:S04]  /*0730*/  VIADD R19, R16, 0xffffffff ;  /* 0xffffffff10137836 */ /* 0x001fc80000000000 */
[C---:B-1----:R-:W-:Y:S01]  /*0740*/  IMAD.SHL.U32 R3, R19.reuse, 0x4, RZ ;  /* 0x0000000413037824 */ /* 0x042fe200078e00ff */
[----:B------:R-:W-:-:S03]  /*0750*/  LOP3.LUT R16, R19, R16, RZ, 0xc0, !PT ;  /* 0x0000001013107212 */ /* 0x000fc600078ec0ff */
[----:B------:R-:W-:Y:S01]  /*0760*/  IMAD.WIDE R2, R3, 0x4, R14 ;  /* 0x0000000403027825 */ /* 0x000fe200078e020e */
[----:B------:R-:W-:-:S04]  /*0770*/  ISETP.GT.AND P2, PT, R16, R23, PT ;  /* 0x000000171000720c */ /* 0x000fc80003f44270 */
[----:B------:R1:W-:Y:S09]  /*0780*/  REDG.E.MIN.S32.STRONG.GPU desc[UR6][R2.64+0x8], R17 ;  /* 0x000008110200798e */ /* 0x0003f2000c92e306 */
[----:B------:R-:W-:Y:S05]  /*0790*/  @P2 BRA `(.L_x_13) ;  /* 0xfffffffc00e42947 */ /* 0x000fea000383ffff */
.L_x_12:
[----:B------:R-:W-:Y:S05]  /*07a0*/  BSYNC.RECONVERGENT B0 ;  /* 0x0000000000007941 */ /* 0x000fea0003800200 */
.L_x_11:
[----:B------:R-:W-:Y:S05]  /*07b0*/  @!P0 EXIT P1 ;  /* 0x000000000000894d */ /* 0x000fea0000800000 */
[----:B------:R-:W2:Y:S01]  /*07c0*/  F2I.TRUNC.NTZ R16, R12 ;  /* 0x0000000c00107305 */ /* 0x000ea2000020f100 */
[----:B0-----:R-:W-:Y:S02]  /*07d0*/  IMAD.MOV.U32 R18, RZ, RZ, R11 ;  /* 0x000000ffff127224 */ /* 0x001fe400078e000b */
[----:B-1----:R-:W-:Y:S01]  /*07e0*/  IMAD.MOV.U32 R3, RZ, RZ, R12 ;  /* 0x000000ffff037224 */ /* 0x002fe200078e000c */
[----:B--2---:R-:W-:-:S04]  /*07f0*/  VIMNMX R16, PT, PT, RZ, R16, !PT ;  /* 0x00000010ff107248 */ /* 0x004fc80007fe0100 */
[----:B------:R-:W-:-:S13]  /*0800*/  ISETP.GE.AND P0, PT, R16, R0, PT ;  /* 0x000000001000720c */ /* 0x000fda0003f06270 */
[----:B------:R-:W-:Y:S05]  /*0810*/  @!P0 BRA `(.L_x_14) ;  /* 0xfffffffc00148947 */ /* 0x000fea000383ffff */
[----:B------:R-:W-:Y:S05]  /*0820*/  EXIT ;  /* 0x000000000000794d */ /* 0x000fea0003800000 */
        .weak           $__internal_0_$__cuda_sm3x_div_rn_noftz_f32_slowpath
        .type           $__internal_0_$__cuda_sm3x_div_rn_noftz_f32_slowpath,@function
        .size           $__internal_0_$__cuda_sm3x_div_rn_noftz_f32_slowpath,(.L_x_28 - $__internal_0_$__cuda_sm3x_div_rn_noftz_f32_slowpath)
$__internal_0_$__cuda_sm3x_div_rn_noftz_f32_slowpath:
[--C-:B------:R-:W-:Y:S01]  /*0830*/  SHF.R.U32.HI R13, RZ, 0x17, R3.reuse ;  /* 0x00000017ff0d7819 */ /* 0x100fe20000011603 */
[----:B------:R-:W-:Y:S01]  /*0840*/  BSSY.RECONVERGENT B1, `(.L_x_15) ;  /* 0x0000063000017945 */ /* 0x000fe20003800200 */
[----:B------:R-:W-:Y:S01]  /*0850*/  SHF.R.U32.HI R15, RZ, 0x17, R2 ;  /* 0x00000017ff0f7819 */ /* 0x000fe20000011602 */
[----:B------:R-:W-:Y:S01]  /*0860*/  IMAD.MOV.U32 R17, RZ, RZ, R3 ;  /* 0x000000ffff117224 */ /* 0x000fe200078e0003 */
[----:B------:R-:W-:Y:S02]  /*0870*/  LOP3.LUT R13, R13, 0xff, RZ, 0xc0, !PT ;  /* 0x000000ff0d0d7812 */ /* 0x000fe400078ec0ff */
[----:B------:R-:W-:-:S03]  /*0880*/  LOP3.LUT R18, R15, 0xff, RZ, 0xc0, !PT ;  /* 0x000000ff0f127812 */ /* 0x000fc600078ec0ff */
[----:B------:R-:W-:Y:S02]  /*0890*/  VIADD R19, R13, 0xffffffff ;  /* 0xffffffff0d137836 */ /* 0x000fe40000000000 */
[----:B------:R-:W-:-:S03]  /*08a0*/  VIADD R16, R18, 0xffffffff ;  /* 0xffffffff12107836 */ /* 0x000fc60000000000 */
[----:B------:R-:W-:-:S04]  /*08b0*/  ISETP.GT.U32.AND P0, PT, R19, 0xfd, PT ;  /* 0x000000fd1300780c */ /* 0x000fc80003f04070 */
[----:B------:R-:W-:-:S13]  /*08c0*/  ISETP.GT.U32.OR P0, PT, R16, 0xfd, P0 ;  /* 0x000000fd1000780c */ /* 0x000fda0000704470 */
[----:B------:R-:W-:Y:S01]  /*08d0*/  @!P0 IMAD.MOV.U32 R15, RZ, RZ, RZ ;  /* 0x000000ffff0f8224 */ /* 0x000fe200078e00ff */
[----:B------:R-:W-:Y:S06]  /*08e0*/  @!P0 BRA `(.L_x_16) ;  /* 0x00000000005c8947 */ /* 0x000fec0003800000 */
[----:B------:R-:W-:Y:S02]  /*08f0*/  FSETP.GTU.FTZ.AND P0, PT, |R2|, +INF , PT ;  /* 0x7f8000000200780b */ /* 0x000fe40003f1c200 */
[----:B------:R-:W-:-:S04]  /*0900*/  FSETP.GTU.FTZ.AND P1, PT, |R3|, +INF , PT ;  /* 0x7f8000000300780b */ /* 0x000fc80003f3c200 */
[----:B------:R-:W-:-:S13]  /*0910*/  PLOP3.LUT P0, PT, P0, P1, PT, 0xf8, 0x8f ;  /* 0x00000000008f781c */ /* 0x000fda0000703f70 */
[----:B------:R-:W-:Y:S05]  /*0920*/  @P0 BRA `(.L_x_17) ;  /* 0x00000004004c0947 */ /* 0x000fea0003800000 */
[----:B------:R-:W-:-:S13]  /*0930*/  LOP3.LUT P0, RZ, R17, 0x7fffffff, R2, 0xc8, !PT ;  /* 0x7fffffff11ff7812 */ /* 0x000fda000780c802 */
[----:B------:R-:W-:Y:S05]  /*0940*/  @!P0 BRA `(.L_x_18) ;  /* 0x00000004003c8947 */ /* 0x000fea0003800000 */
[C---:B------:R-:W-:Y:S02]  /*0950*/  FSETP.NEU.FTZ.AND P2, PT, |R2|.reuse, +INF , PT ;  /* 0x7f8000000200780b */ /* 0x040fe40003f5d200 */
[----:B------:R-:W-:Y:S02]  /*0960*/  FSETP.NEU.FTZ.AND P1, PT, |R3|, +INF , PT ;  /* 0x7f8000000300780b */ /* 0x000fe40003f3d200 */
[----:B------:R-:W-:-:S11]  /*0970*/  FSETP.NEU.FTZ.AND P0, PT, |R2|, +INF , PT ;  /* 0x7f8000000200780b */ /* 0x000fd60003f1d200 */
[----:B------:R-:W-:Y:S05]  /*0980*/  @!P1 BRA !P2, `(.L_x_18) ;  /* 0x00000004002c9947 */ /* 0x000fea0005000000 */
[----:B------:R-:W-:-:S04]  /*0990*/  LOP3.LUT P2, RZ, R2, 0x7fffffff, RZ, 0xc0, !PT ;  /* 0x7fffffff02ff7812 */ /* 0x000fc8000784c0ff */
[----:B------:R-:W-:-:S13]  /*09a0*/  PLOP3.LUT P1, PT, P1, P2, PT, 0x2f, 0xf2 ;  /* 0x0000000000f2781c */ /* 0x000fda0000f24577 */
[----:B------:R-:W-:Y:S05]  /*09b0*/  @P1 BRA `(.L_x_19) ;  /* 0x0000000400181947 */ /* 0x000fea0003800000 */
[----:B------:R-:W-:-:S04]  /*09c0*/  LOP3.LUT P1, RZ, R17, 0x7fffffff, RZ, 0xc0, !PT ;  /* 0x7fffffff11ff7812 */ /* 0x000fc8000782c0ff */
[----:B------:R-:W-:-:S13]  /*09d0*/  PLOP3.LUT P0, PT, P0, P1, PT, 0x2f, 0xf2 ;  /* 0x0000000000f2781c */ /* 0x000fda0000702577 */
[----:B------:R-:W-:Y:S05]  /*09e0*/  @P0 BRA `(.L_x_20) ;  /* 0x0000000400000947 */ /* 0x000fea0003800000 */
[----:B------:R-:W-:Y:S02]  /*09f0*/  ISETP.GE.AND P0, PT, R16, RZ, PT ;  /* 0x000000ff1000720c */ /* 0x000fe40003f06270 */
[----:B------:R-:W-:-:S11]  /*0a00*/  ISETP.GE.AND P1, PT, R19, RZ, PT ;  /* 0x000000ff1300720c */ /* 0x000fd60003f26270 */
[----:B------:R-:W-:Y:S02]  /*0a10*/  @P0 IMAD.MOV.U32 R15, RZ, RZ, RZ ;  /* 0x000000ffff0f0224 */ /* 0x000fe400078e00ff */
[----:B------:R-:W-:Y:S01]  /*0a20*/  @!P0 FFMA R2, R2, 1.84467440737095516160e+19, RZ ;  /* 0x5f80000002028823 */ /* 0x000fe200000000ff */
[----:B------:R-:W-:Y:S02]  /*0a30*/  @!P0 IMAD.MOV.U32 R15, RZ, RZ, -0x40 ;  /* 0xffffffc0ff0f8424 */ /* 0x000fe400078e00ff */
[----:B------:R-:W-:Y:S02]  /*0a40*/  @!P1 FFMA R17, R3, 1.84467440737095516160e+19, RZ ;  /* 0x5f80000003119823 */ /* 0x000fe400000000ff */
[----:B------:R-:W-:-:S07]  /*0a50*/  @!P1 VIADD R15, R15, 0x40 ;  /* 0x000000400f0f9836 */ /* 0x000fce0000000000 */
.L_x_16:
[----:B------:R-:W-:Y:S01]  /*0a60*/  LEA R16, R13, 0xc0800000, 0x17 ;  /* 0xc08000000d107811 */ /* 0x000fe200078eb8ff */
[----:B------:R-:W-:Y:S01]  /*0a70*/  VIADD R18, R18, 0xffffff81 ;  /* 0xffffff8112127836 */ /* 0x000fe20000000000 */
[----:B------:R-:W-:Y:S03]  /*0a80*/  BSSY.RECONVERGENT B2, `(.L_x_21) ;  /* 0x0000035000027945 */ /* 0x000fe60003800200 */
[----:B------:R-:W-:Y:S02]  /*0a90*/  IMAD.IADD R19, R17, 0x1, -R16 ;  /* 0x0000000111137824 */ /* 0x000fe400078e0a10 */
[C---:B------:R-:W-:Y:S01]  /*0aa0*/  IMAD R2, R18.reuse, -0x800000, R2 ;  /* 0xff80000012027824 */ /* 0x040fe200078e0202 */
[----:B------:R-:W-:Y:S01]  /*0ab0*/  IADD3 R18, PT, PT, R18, 0x7f, -R13 ;  /* 0x0000007f12127810 */ /* 0x000fe20007ffe80d */
[----:B------:R-:W0:Y:S01]  /*0ac0*/  MUFU.RCP R17, R19 ;  /* 0x0000001300117308 */ /* 0x000e220000001000 */
[----:B------:R-:W-:-:S03]  /*0ad0*/  FADD.FTZ R21, -R19, -RZ ;  /* 0x800000ff13157221 */ /* 0x000fc60000010100 */
[----:B------:R-:W-:Y:S02]  /*0ae0*/  IMAD.IADD R18, R18, 0x1, R15 ;  /* 0x0000000112127824 */ /* 0x000fe400078e020f */
[----:B0-----:R-:W-:-:S04]  /*0af0*/  FFMA R16, R17, R21, 1 ;  /* 0x3f80000011107423 */ /* 0x001fc80000000015 */
[----:B------:R-:W-:-:S04]  /*0b00*/  FFMA R17, R17, R16, R17 ;  /* 0x0000001011117223 */ /* 0x000fc80000000011 */
[----:B------:R-:W-:-:S04]  /*0b10*/  FFMA R16, R2, R17, RZ ;  /* 0x0000001102107223 */ /* 0x000fc800000000ff */
[----:B------:R-:W-:-:S04]  /*0b20*/  FFMA R20, R21, R16, R2 ;  /* 0x0000001015147223 */ /* 0x000fc80000000002 */
[----:B------:R-:W-:-:S04]  /*0b30*/  FFMA R16, R17, R20, R16 ;  /* 0x0000001411107223 */ /* 0x000fc80000000010 */
[----:B------:R-:W-:-:S04]  /*0b40*/  FFMA R21, R21, R16, R2 ;  /* 0x0000001015157223 */ /* 0x000fc80000000002 */
[----:B------:R-:W-:-:S05]  /*0b50*/  FFMA R2, R17, R21, R16 ;  /* 0x0000001511027223 */ /* 0x000fca0000000010 */
[----:B------:R-:W-:-:S04]  /*0b60*/  SHF.R.U32.HI R13, RZ, 0x17, R2 ;  /* 0x00000017ff0d7819 */ /* 0x000fc80000011602 */
[----:B------:R-:W-:-:S05]  /*0b70*/  LOP3.LUT R13, R13, 0xff, RZ, 0xc0, !PT ;  /* 0x000000ff0d0d7812 */ /* 0x000fca00078ec0ff */
[----:B------:R-:W-:-:S04]  /*0b80*/  IMAD.IADD R19, R13, 0x1, R18 ;  /* 0x000000010d137824 */ /* 0x000fc800078e0212 */
[----:B------:R-:W-:-:S05]  /*0b90*/  VIADD R13, R19, 0xffffffff ;  /* 0xffffffff130d7836 */ /* 0x000fca0000000000 */
[----:B------:R-:W-:-:S13]  /*0ba0*/  ISETP.GE.U32.AND P0, PT, R13, 0xfe, PT ;  /* 0x000000fe0d00780c */ /* 0x000fda0003f06070 */
[----:B------:R-:W-:Y:S05]  /*0bb0*/  @!P0 BRA `(.L_x_22) ;  /* 0x0000000000808947 */ /* 0x000fea0003800000 */
[----:B------:R-:W-:-:S13]  /*0bc0*/  ISETP.GT.AND P0, PT, R19, 0xfe, PT ;  /* 0x000000fe1300780c */ /* 0x000fda0003f04270 */
[----:B------:R-:W-:Y:S05]  /*0bd0*/  @P0 BRA `(.L_x_23) ;  /* 0x00000000006c0947 */ /* 0x000fea0003800000 */
[----:B------:R-:W-:-:S13]  /*0be0*/  ISETP.GE.AND P0, PT, R19, 0x1, PT ;  /* 0x000000011300780c */ /* 0x000fda0003f06270 */
[----:B------:R-:W-:Y:S05]  /*0bf0*/  @P0 BRA `(.L_x_24) ;  /* 0x0000000000740947 */ /* 0x000fea0003800000 */
[----:B------:R-:W-:Y:S02]  /*0c00*/  ISETP.GE.AND P0, PT, R19, -0x18, PT ;  /* 0xffffffe81300780c */ /* 0x000fe40003f06270 */
[----:B------:R-:W-:-:S11]  /*0c10*/  LOP3.LUT R2, R2, 0x80000000, RZ, 0xc0, !PT ;  /* 0x8000000002027812 */ /* 0x000fd600078ec0ff */
[----:B------:R-:W-:Y:S05]  /*0c20*/  @!P0 BRA `(.L_x_24) ;  /* 0x0000000000688947 */ /* 0x000fea0003800000 */
[-CC-:B------:R-:W-:Y:S01]  /*0c30*/  FFMA.RZ R13, R17, R21.reuse, R16.reuse ;  /* 0x00000015110d7223 */ /* 0x180fe2000000c010 */
[C---:B------:R-:W-:Y:S01]  /*0c40*/  VIADD R18, R19.reuse, 0x20 ;  /* 0x0000002013127836 */ /* 0x040fe20000000000 */
[C---:B------:R-:W-:Y:S02]  /*0c50*/  ISETP.NE.AND P2, PT, R19.reuse, RZ, PT ;  /* 0x000000ff1300720c */ /* 0x040fe40003f45270 */
[----:B------:R-:W-:Y:S02]  /*0c60*/  ISETP.NE.AND P1, PT, R19, RZ, PT ;  /* 0x000000ff1300720c */ /* 0x000fe40003f25270 */
[----:B------:R-:W-:Y:S01]  /*0c70*/  LOP3.LUT R15, R13, 0x7fffff, RZ, 0xc0, !PT ;  /* 0x007fffff0d0f7812 */ /* 0x000fe200078ec0ff */
[CCC-:B------:R-:W-:Y:S01]  /*0c80*/  FFMA.RP R13, R17.reuse, R21.reuse, R16.reuse ;  /* 0x00000015110d7223 */ /* 0x1c0fe20000008010 */
[----:B------:R-:W-:Y:S01]  /*0c90*/  FFMA.RM R16, R17, R21, R16 ;  /* 0x0000001511107223 */ /* 0x000fe20000004010 */
[----:B------:R-:W-:Y:S01]  /*0ca0*/  IMAD.MOV R17, RZ, RZ, -R19 ;  /* 0x000000ffff117224 */ /* 0x000fe200078e0a13 */
[----:B------:R-:W-:-:S03]  /*0cb0*/  LOP3.LUT R15, R15, 0x800000, RZ, 0xfc, !PT ;  /* 0x008000000f0f7812 */ /* 0x000fc600078efcff */
[----:B------:R-:W-:Y:S02]  /*0cc0*/  FSETP.NEU.FTZ.AND P0, PT, R13, R16, PT ;  /* 0x000000100d00720b */ /* 0x000fe40003f1d000 */
[----:B------:R-:W-:Y:S02]  /*0cd0*/  SHF.L.U32 R18, R15, R18, RZ ;  /* 0x000000120f127219 */ /* 0x000fe400000006ff */
[----:B------:R-:W-:Y:S02]  /*0ce0*/  SEL R16, R17, RZ, P2 ;  /* 0x000000ff11107207 */ /* 0x000fe40001000000 */
[----:B------:R-:W-:Y:S02]  /*0cf0*/  ISETP.NE.AND P1, PT, R18, RZ, P1 ;  /* 0x000000ff1200720c */ /* 0x000fe40000f25270 */
[----:B------:R-:W-:Y:S02]  /*0d00*/  SHF.R.U32.HI R16, RZ, R16, R15 ;  /* 0x00000010ff107219 */ /* 0x000fe4000001160f */
[----:B------:R-:W-:-:S02]  /*0d10*/  PLOP3.LUT P0, PT, P0, P1, PT, 0xf8, 0x8f ;  /* 0x00000000008f781c */ /* 0x000fc40000703f70 */
[----:B------:R-:W-:Y:S02]  /*0d20*/  SHF.R.U32.HI R18, RZ, 0x1, R16 ;  /* 0x00000001ff127819 */ /* 0x000fe40000011610 */
[----:B------:R-:W-:-:S04]  /*0d30*/  SEL R13, RZ, 0x1, !P0 ;  /* 0x00000001ff0d7807 */ /* 0x000fc80004000000 */
[----:B------:R-:W-:-:S04]  /*0d40*/  LOP3.LUT R13, R13, 0x1, R18, 0xf8, !PT ;  /* 0x000000010d0d7812 */ /* 0x000fc800078ef812 */
[----:B------:R-:W-:-:S05]  /*0d50*/  LOP3.LUT R13, R13, R16, RZ, 0xc0, !PT ;  /* 0x000000100d0d7212 */ /* 0x000fca00078ec0ff */
[----:B------:R-:W-:-:S05]  /*0d60*/  IMAD.IADD R13, R18, 0x1, R13 ;  /* 0x00000001120d7824 */ /* 0x000fca00078e020d */
[----:B------:R-:W-:Y:S01]  /*0d70*/  LOP3.LUT R2, R13, R2, RZ, 0xfc, !PT ;  /* 0x000000020d027212 */ /* 0x000fe200078efcff */
[----:B------:R-:W-:Y:S06]  /*0d80*/  BRA `(.L_x_24) ;  /* 0x0000000000107947 */ /* 0x000fec0003800000 */
.L_x_23:
[----:B------:R-:W-:-:S04]  /*0d90*/  LOP3.LUT R2, R2, 0x80000000, RZ, 0xc0, !PT ;  /* 0x8000000002027812 */ /* 0x000fc800078ec0ff */
[----:B------:R-:W-:Y:S01]  /*0da0*/  LOP3.LUT R2, R2, 0x7f800000, RZ, 0xfc, !PT ;  /* 0x7f80000002027812 */ /* 0x000fe200078efcff */
[----:B------:R-:W-:Y:S06]  /*0db0*/  BRA `(.L_x_24) ;  /* 0x0000000000047947 */ /* 0x000fec0003800000 */
.L_x_22:
[----:B------:R-:W-:-:S07]  /*0dc0*/  IMAD R2, R18, 0x800000, R2 ;  /* 0x0080000012027824 */ /* 0x000fce00078e0202 */
.L_x_24:
[----:B------:R-:W-:Y:S05]  /*0dd0*/  BSYNC.RECONVERGENT B2 ;  /* 0x0000000000027941 */ /* 0x000fea0003800200 */
.L_x_21:
[----:B------:R-:W-:Y:S05]  /*0de0*/  BRA `(.L_x_25) ;  /* 0x0000000000207947 */ /* 0x000fea0003800000 */
.L_x_20:
[----:B------:R-:W-:-:S04]  /*0df0*/  LOP3.LUT R2, R17, 0x80000000, R2, 0x48, !PT ;  /* 0x8000000011027812 */ /* 0x000fc800078e4802 */
[----:B------:R-:W-:Y:S01]  /*0e00*/  LOP3.LUT R2, R2, 0x7f800000, RZ, 0xfc, !PT ;  /* 0x7f80000002027812 */ /* 0x000fe200078efcff */
[----:B------:R-:W-:Y:S06]  /*0e10*/  BRA `(.L_x_25) ;  /* 0x0000000000147947 */ /* 0x000fec0003800000 */
.L_x_19:
[----:B------:R-:W-:Y:S01]  /*0e20*/  LOP3.LUT R2, R17, 0x80000000, R2, 0x48, !PT ;  /* 0x8000000011027812 */ /* 0x000fe200078e4802 */
[----:B------:R-:W-:Y:S06]  /*0e30*/  BRA `(.L_x_25) ;  /* 0x00000000000c7947 */ /* 0x000fec0003800000 */
.L_x_18:
[----:B------:R-:W0:Y:S01]  /*0e40*/  MUFU.RSQ R2, -QNAN ;  /* 0xffc0000000027908 */ /* 0x000e220000001400 */
[----:B------:R-:W-:Y:S05]  /*0e50*/  BRA `(.L_x_25) ;  /* 0x0000000000047947 */ /* 0x000fea0003800000 */
.L_x_17:
[----:B------:R-:W-:-:S07]  /*0e60*/  FADD.FTZ R2, R2, R3 ;  /* 0x0000000302027221 */ /* 0x000fce0000010000 */
.L_x_25:
[----:B------:R-:W-:Y:S05]  /*0e70*/  BSYNC.RECONVERGENT B1 ;  /* 0x0000000000017941 */ /* 0x000fea0003800200 */
.L_x_15:
[----:B------:R-:W-:-:S04]  /*0e80*/  IMAD.MOV.U32 R15, RZ, RZ, 0x0 ;  /* 0x00000000ff0f7424 */ /* 0x000fc800078e00ff */
[----:B0-----:R-:W-:Y:S05]  /*0e90*/  RET.REL.NODEC R14 `(path) ;  /* 0xfffffff00e587950 */ /* 0x001fea0003c3ffff */
.L_x_26:
        /* <DEDUP_REMOVED lines=14> */
.L_x_28:


//--------------------- .text.clear               --------------------------
	.section	.text.clear,"ax",@progbits
	.align	128
        .global         clear
        .type           clear,@function
        .size           clear,(.L_x_31 - clear)
        .other          clear,@"STO_CUDA_ENTRY STV_DEFAULT"
clear:
.text.clear:
[----:B------:R-:W-:Y:S08]  /*0000*/  LDC R1, c[0x0][0x37c] ;  /* 0x0000df00ff017b82 */ /* 0x000ff00000000800 */
[----:B------:R-:W0:Y:S01]  /*0010*/  LDC R8, c[0x0][0x380] ;  /* 0x0000e000ff087b82 */ /* 0x000e220000000800 */
[----:B------:R-:W1:Y:S07]  /*0020*/  S2R R4, SR_TID.X ;  /* 0x0000000000047919 */ /* 0x000e6e0000002100 */
[----:B------:R-:W1:Y:S08]  /*0030*/  S2UR UR4, SR_CTAID.X ;  /* 0x00000000000479c3 */ /* 0x000e700000002500 */
[----:B------:R-:W1:Y:S01]  /*0040*/  LDC R5, c[0x0][0x360] ;  /* 0x0000d800ff057b82 */ /* 0x000e620000000800 */
[----:B0-----:R-:W-:-:S04]  /*0050*/  IABS R7, R8 ;  /* 0x0000000800077213 */ /* 0x001fc80000000000 */
[----:B------:R-:W0:Y:S01]  /*0060*/  I2F.RP R0, R7 ;  /* 0x0000000700007306 */ /* 0x000e220000209400 */
[----:B-1----:R-:W-:Y:S01]  /*0070*/  IMAD R5, R5, UR4, R4 ;  /* 0x0000000405057c24 */ /* 0x002fe2000f8e0204 */
[----:B------:R-:W1:Y:S06]  /*0080*/  LDCU.64 UR4, c[0x0][0x358] ;  /* 0x00006b00ff0477ac */ /* 0x000e6c0008000a00 */
[----:B0-----:R-:W0:Y:S01]  /*0090*/  MUFU.RCP R0, R0 ;  /* 0x0000000000007308 */ /* 0x001e220000001000 */
[----:B------:R-:W-:Y:S01]  /*00a0*/  ISETP.GE.AND P2, PT, R5, RZ, PT ;  /* 0x000000ff0500720c */ /* 0x000fe20003f46270 */
[----:B0-----:R-:W-:Y:S01]  /*00b0*/  VIADD R2, R0, 0xffffffe ;  /* 0x0ffffffe00027836 */ /* 0x001fe20000000000 */
[----:B------:R-:W-:-:S05]  /*00c0*/  IABS R0, R5 ;  /* 0x0000000500007213 */ /* 0x000fca0000000000 */
[----:B------:R0:W2:Y:S02]  /*00d0*/  F2I.FTZ.U32.TRUNC.NTZ R3, R2 ;  /* 0x0000000200037305 */ /* 0x0000a4000021f000 */
[----:B0-----:R-:W-:Y:S02]  /*00e0*/  HFMA2 R2, -RZ, RZ, 0, 0 ;  /* 0x00000000ff027431 */ /* 0x001fe400000001ff */
[----:B--2---:R-:W-:-:S04]  /*00f0*/  IMAD.MOV R6, RZ, RZ, -R3 ;  /* 0x000000ffff067224 */ /* 0x004fc800078e0a03 */
[----:B------:R-:W-:-:S04]  /*0100*/  IMAD R9, R6, R7, RZ ;  /* 0x0000000706097224 */ /* 0x000fc800078e02ff */
[----:B------:R-:W-:-:S06]  /*0110*/  IMAD.HI.U32 R3, R3, R9, R2 ;  /* 0x0000000903037227 */ /* 0x000fcc00078e0002 */
[----:B------:R-:W-:-:S04]  /*0120*/  IMAD.HI.U32 R3, R3, R0, RZ ;  /* 0x0000000003037227 */ /* 0x000fc800078e00ff */
[----:B------:R-:W-:-:S04]  /*0130*/  IMAD.MOV R3, RZ, RZ, -R3 ;  /* 0x000000ffff037224 */ /* 0x000fc800078e0a03 */
[C---:B------:R-:W-:Y:S02]  /*0140*/  IMAD R0, R7.reuse, R3, R0 ;  /* 0x0000000307007224 */ /* 0x040fe400078e0200 */
[----:B------:R-:W0:Y:S03]  /*0150*/  LDC.64 R2, c[0x0][0x388] ;  /* 0x0000e200ff027b82 */ /* 0x000e260000000a00 */
[----:B------:R-:W-:-:S13]  /*0160*/  ISETP.GT.U32.AND P0, PT, R7, R0, PT ;  /* 0x000000000700720c */ /* 0x000fda0003f04070 */
[----:B------:R-:W-:Y:S02]  /*0170*/  @!P0 IADD3 R0, PT, PT, R0, -R7, RZ ;  /* 0x8000000700008210 */ /* 0x000fe40007ffe0ff */
[----:B------:R-:W-:Y:S02]  /*0180*/  ISETP.NE.AND P0, PT, R8, RZ, PT ;  /* 0x000000ff0800720c */ /* 0x000fe40003f05270 */
[----:B------:R-:W-:Y:S01]  /*0190*/  ISETP.GT.U32.AND P1, PT, R7, R0, PT ;  /* 0x000000000700720c */ /* 0x000fe20003f24070 */
[----:B0-----:R-:W-:Y:S01]  /*01a0*/  IMAD.WIDE R2, R5, 0x10, R2 ;  /* 0x0000001005027825 */ /* 0x001fe200078e0202 */
[----:B------:R-:W-:-:S11]  /*01b0*/  CS2R R4, SRZ ;  /* 0x0000000000047805 */ /* 0x000fd6000001ff00 */
[----:B------:R-:W-:-:S05]  /*01c0*/  @!P1 IMAD.IADD R0, R0, 0x1, -R7 ;  /* 0x0000000100009824 */ /* 0x000fca00078e0a07 */
[----:B------:R-:W-:Y:S02]  /*01d0*/  @!P2 IADD3 R0, PT, PT, -R0, RZ, RZ ;  /* 0x000000ff0000a210 */ /* 0x000fe40007ffe1ff */
[----:B------:R-:W-:-:S05]  /*01e0*/  @!P0 LOP3.LUT R0, RZ, R8, RZ, 0x33, !PT ;  /* 0x00000008ff008212 */ /* 0x000fca00078e33ff */
[----:B------:R-:W-:-:S05]  /*01f0*/  VIADD R7, R0, 0x1 ;  /* 0x0000000100077836 */ /* 0x000fca0000000000 */
[----:B------:R-:W-:Y:S02]  /*0200*/  LOP3.LUT R6, R7, R0, RZ, 0xfc, !PT ;  /* 0x0000000007067212 */ /* 0x000fe400078efcff */
[----:B------:R-:W-:-:S05]  /*0210*/  MOV R7, RZ ;  /* 0x000000ff00077202 */ /* 0x000fca0000000f00 */
[----:B-1----:R-:W-:Y:S01]  /*0220*/  STG.E.128 desc[UR4][R2.64], R4 ;  /* 0x0000000402007986 */ /* 0x002fe2000c101d04 */
[----:B------:R-:W-:Y:S05]  /*0230*/  EXIT ;  /* 0x000000000000794d */ /* 0x000fea0003800000 */
.L_x_27:
        /* <DEDUP_REMOVED lines=12> */
.L_x_31:


//--------------------- .nv.shared.reserved.0     --------------------------
	.section	.nv.shared.reserved.0,"aw",@nobits
	.weak		__nv_reservedSMEM_offset_0_alias
	.size		__nv_reservedSMEM_offset_0_alias, 0, 64
	.other		__nv_reservedSMEM_offset_0_alias,@"STO_CUDA_RESERVED_SHARED STV_DEFAULT"
__nv_reservedSMEM_offset_0_alias:
	.zero		0
	.zero		64


//--------------------- .nv.constant0.fill        --------------------------
	.section	.nv.constant0.fill,"a",@progbits
	.sectionflags	@""
	.align	4
.nv.constant0.fill:
	.zero		960


//--------------------- .nv.constant0.path        --------------------------
	.section	.nv.constant0.path,"a",@progbits
	.sectionflags	@""
	.align	4
.nv.constant0.path:
	.zero		932


//--------------------- .nv.constant0.clear       --------------------------
	.section	.nv.constant0.clear,"a",@progbits
	.sectionflags	@""
	.align	4
.nv.constant0.clear:
	.zero		912


//--------------------- SYMBOLS --------------------------

	.type		.nv.reservedSmem.offset0,@object
	.size		.nv.reservedSmem.offset0,0x4
